//
// Generated by NVIDIA NVVM Compiler
//
// Compiler Build ID: CL-36424714
// Cuda compilation tools, release 13.0, V13.0.88
// Based on NVVM 20.0.0
//

.version 9.0
.target sm_100
.address_size 64

	// .globl	deviation_batch_f32

.visible .entry deviation_batch_f32(
	.param .u64 .ptr .align 1 deviation_batch_f32_param_0,
	.param .u64 .ptr .align 1 deviation_batch_f32_param_1,
	.param .u64 .ptr .align 1 deviation_batch_f32_param_2,
	.param .u32 deviation_batch_f32_param_3,
	.param .u32 deviation_batch_f32_param_4,
	.param .u64 .ptr .align 1 deviation_batch_f32_param_5,
	.param .u32 deviation_batch_f32_param_6,
	.param .u64 .ptr .align 1 deviation_batch_f32_param_7
)
{
	.reg .pred 	%p<32>;
	.reg .b32 	%r<44>;
	.reg .b32 	%f<104>;
	.reg .b64 	%rd<85>;

	ld.param.u64 	%rd18, [deviation_batch_f32_param_0];
	ld.param.u64 	%rd19, [deviation_batch_f32_param_1];
	ld.param.u64 	%rd20, [deviation_batch_f32_param_2];
	ld.param.u32 	%r16, [deviation_batch_f32_param_3];
	ld.param.u32 	%r17, [deviation_batch_f32_param_4];
	ld.param.u64 	%rd17, [deviation_batch_f32_param_5];
	ld.param.u32 	%r18, [deviation_batch_f32_param_6];
	ld.param.u64 	%rd21, [deviation_batch_f32_param_7];
	cvta.to.global.u64 	%rd1, %rd21;
	cvta.to.global.u64 	%rd2, %rd19;
	cvta.to.global.u64 	%rd3, %rd18;
	cvta.to.global.u64 	%rd4, %rd20;
	mov.u32 	%r1, %ctaid.y;
	setp.ge.s32 	%p1, %r1, %r18;
	@%p1 bra 	$L__BB0_26;
	cvta.to.global.u64 	%rd22, %rd17;
	cvt.u64.u32 	%rd5, %r1;
	mul.wide.u32 	%rd23, %r1, 4;
	add.s64 	%rd24, %rd22, %rd23;
	ld.global.nc.u32 	%r2, [%rd24];
	cvt.u64.u32 	%rd9, %r2;
	setp.lt.s32 	%p2, %r2, 1;
	@%p2 bra 	$L__BB0_26;
	cvt.u32.u64 	%r19, %rd9;
	add.s32 	%r21, %r17, %r19;
	add.s32 	%r3, %r21, -1;
	cvt.s64.s32 	%rd25, %r16;
	mul.lo.s64 	%rd10, %rd25, %rd5;
	cvt.rn.f32.u32 	%f17, %r19;
	rcp.rn.f32 	%f1, %f17;
	mul.wide.s32 	%rd26, %r17, 4;
	add.s64 	%rd27, %rd4, %rd26;
	ld.global.nc.u32 	%r4, [%rd27];
	mul.wide.s32 	%rd28, %r16, 4;
	add.s64 	%rd29, %rd4, %rd28;
	ld.global.nc.u32 	%r5, [%rd29];
	mov.u32 	%r22, %ctaid.x;
	mov.u32 	%r23, %ntid.x;
	mov.u32 	%r24, %tid.x;
	mad.lo.s32 	%r42, %r22, %r23, %r24;
	mov.u32 	%r25, %nctaid.x;
	mul.lo.s32 	%r7, %r25, %r23;
	setp.ge.s32 	%p3, %r42, %r16;
	@%p3 bra 	$L__BB0_26;
	setp.ne.s32 	%p4, %r5, %r4;
	@%p4 bra 	$L__BB0_9;
$L__BB0_4:
	setp.lt.s32 	%p27, %r42, %r3;
	mov.f32 	%f100, 0f7FFFFFFF;
	mov.f32 	%f99, 0f00000000;
	@%p27 bra 	$L__BB0_8;
	setp.eq.s32 	%p28, %r19, 1;
	mov.f32 	%f100, %f99;
	@%p28 bra 	$L__BB0_8;
	cvt.s64.s32 	%rd73, %r42;
	mul.wide.s32 	%rd74, %r42, 8;
	add.s64 	%rd75, %rd3, %rd74;
	ld.global.nc.v2.f32 	{%f81, %f82}, [%rd75+8];
	sub.s64 	%rd76, %rd73, %rd9;
	shl.b64 	%rd77, %rd76, 3;
	add.s64 	%rd78, %rd3, %rd77;
	ld.global.nc.v2.f32 	{%f83, %f84}, [%rd78+8];
	add.s64 	%rd79, %rd2, %rd74;
	ld.global.nc.v2.f32 	{%f85, %f86}, [%rd79+8];
	add.s64 	%rd80, %rd2, %rd77;
	ld.global.nc.v2.f32 	{%f87, %f88}, [%rd80+8];
	sub.f32 	%f89, %f81, %f83;
	sub.f32 	%f90, %f82, %f84;
	add.f32 	%f91, %f89, %f90;
	sub.f32 	%f92, %f85, %f87;
	sub.f32 	%f93, %f86, %f88;
	add.f32 	%f94, %f92, %f93;
	mul.f32 	%f95, %f1, %f91;
	mul.f32 	%f96, %f1, %f94;
	neg.f32 	%f97, %f95;
	fma.rn.f32 	%f98, %f97, %f95, %f96;
	setp.lt.f32 	%p29, %f98, 0f00000000;
	selp.f32 	%f2, 0f00000000, %f98, %p29;
	setp.leu.f32 	%p30, %f2, 0f00000000;
	mov.f32 	%f100, %f99;
	@%p30 bra 	$L__BB0_8;
	sqrt.rn.f32 	%f100, %f2;
$L__BB0_8:
	cvt.s64.s32 	%rd81, %r42;
	add.s64 	%rd82, %rd10, %rd81;
	shl.b64 	%rd83, %rd82, 2;
	add.s64 	%rd84, %rd1, %rd83;
	st.global.f32 	[%rd84], %f100;
	add.s32 	%r42, %r42, %r7;
	setp.lt.s32 	%p31, %r42, %r16;
	@%p31 bra 	$L__BB0_4;
	bra.uni 	$L__BB0_26;
$L__BB0_9:
	add.s32 	%r10, %r42, %r7;
	max.s32 	%r26, %r16, %r10;
	setp.lt.s32 	%p5, %r10, %r16;
	selp.u32 	%r27, 1, 0, %p5;
	add.s32 	%r28, %r10, %r27;
	sub.s32 	%r29, %r26, %r28;
	div.u32 	%r30, %r29, %r7;
	add.s32 	%r11, %r30, %r27;
	and.b32  	%r31, %r11, 1;
	setp.eq.b32 	%p6, %r31, 1;
	@%p6 bra 	$L__BB0_15;
	setp.lt.s32 	%p7, %r42, %r3;
	mov.f32 	%f101, 0f7FFFFFFF;
	@%p7 bra 	$L__BB0_14;
	setp.eq.s32 	%p8, %r19, 1;
	cvt.s64.s32 	%rd11, %r42;
	mul.wide.s32 	%rd30, %r42, 4;
	add.s64 	%rd31, %rd4, %rd30;
	ld.global.nc.u32 	%r33, [%rd31+4];
	sub.s64 	%rd12, %rd11, %rd9;
	shl.b64 	%rd32, %rd12, 2;
	add.s64 	%rd33, %rd4, %rd32;
	ld.global.nc.u32 	%r34, [%rd33+4];
	setp.ne.s32 	%p9, %r33, %r34;
	or.pred  	%p10, %p8, %p9;
	selp.f32 	%f101, 0f7FFFFFFF, 0f00000000, %p9;
	@%p10 bra 	$L__BB0_14;
	shl.b64 	%rd34, %rd11, 3;
	add.s64 	%rd35, %rd3, %rd34;
	ld.global.nc.v2.f32 	{%f20, %f21}, [%rd35+8];
	shl.b64 	%rd36, %rd12, 3;
	add.s64 	%rd37, %rd3, %rd36;
	ld.global.nc.v2.f32 	{%f22, %f23}, [%rd37+8];
	add.s64 	%rd38, %rd2, %rd34;
	ld.global.nc.v2.f32 	{%f24, %f25}, [%rd38+8];
	add.s64 	%rd39, %rd2, %rd36;
	ld.global.nc.v2.f32 	{%f26, %f27}, [%rd39+8];
	sub.f32 	%f28, %f20, %f22;
	sub.f32 	%f29, %f21, %f23;
	add.f32 	%f30, %f28, %f29;
	sub.f32 	%f31, %f24, %f26;
	sub.f32 	%f32, %f25, %f27;
	add.f32 	%f33, %f31, %f32;
	mul.f32 	%f34, %f1, %f30;
	mul.f32 	%f35, %f1, %f33;
	neg.f32 	%f36, %f34;
	fma.rn.f32 	%f37, %f36, %f34, %f35;
	setp.lt.f32 	%p11, %f37, 0f00000000;
	selp.f32 	%f6, 0f00000000, %f37, %p11;
	setp.leu.f32 	%p12, %f6, 0f00000000;
	mov.f32 	%f101, 0f00000000;
	@%p12 bra 	$L__BB0_14;
	sqrt.rn.f32 	%f101, %f6;
$L__BB0_14:
	cvt.s64.s32 	%rd40, %r42;
	add.s64 	%rd41, %rd10, %rd40;
	shl.b64 	%rd42, %rd41, 2;
	add.s64 	%rd43, %rd1, %rd42;
	st.global.f32 	[%rd43], %f101;
	mov.u32 	%r42, %r10;
$L__BB0_15:
	setp.eq.s32 	%p13, %r11, 0;
	@%p13 bra 	$L__BB0_26;
	cvt.u32.u64 	%r35, %rd9;
$L__BB0_17:
	setp.lt.s32 	%p14, %r42, %r3;
	mov.f32 	%f102, 0f7FFFFFFF;
	@%p14 bra 	$L__BB0_21;
	setp.eq.s32 	%p15, %r35, 1;
	cvt.s64.s32 	%rd13, %r42;
	mul.wide.s32 	%rd44, %r42, 4;
	add.s64 	%rd45, %rd4, %rd44;
	ld.global.nc.u32 	%r36, [%rd45+4];
	sub.s64 	%rd14, %rd13, %rd9;
	shl.b64 	%rd46, %rd14, 2;
	add.s64 	%rd47, %rd4, %rd46;
	ld.global.nc.u32 	%r37, [%rd47+4];
	setp.ne.s32 	%p16, %r36, %r37;
	or.pred  	%p17, %p15, %p16;
	selp.f32 	%f102, 0f7FFFFFFF, 0f00000000, %p16;
	@%p17 bra 	$L__BB0_21;
	shl.b64 	%rd48, %rd13, 3;
	add.s64 	%rd49, %rd3, %rd48;
	ld.global.nc.v2.f32 	{%f40, %f41}, [%rd49+8];
	shl.b64 	%rd50, %rd14, 3;
	add.s64 	%rd51, %rd3, %rd50;
	ld.global.nc.v2.f32 	{%f42, %f43}, [%rd51+8];
	add.s64 	%rd52, %rd2, %rd48;
	ld.global.nc.v2.f32 	{%f44, %f45}, [%rd52+8];
	add.s64 	%rd53, %rd2, %rd50;
	ld.global.nc.v2.f32 	{%f46, %f47}, [%rd53+8];
	sub.f32 	%f48, %f40, %f42;
	sub.f32 	%f49, %f41, %f43;
	add.f32 	%f50, %f48, %f49;
	sub.f32 	%f51, %f44, %f46;
	sub.f32 	%f52, %f45, %f47;
	add.f32 	%f53, %f51, %f52;
	mul.f32 	%f54, %f1, %f50;
	mul.f32 	%f55, %f1, %f53;
	neg.f32 	%f56, %f54;
	fma.rn.f32 	%f57, %f56, %f54, %f55;
	setp.lt.f32 	%p18, %f57, 0f00000000;
	selp.f32 	%f10, 0f00000000, %f57, %p18;
	setp.leu.f32 	%p19, %f10, 0f00000000;
	mov.f32 	%f102, 0f00000000;
	@%p19 bra 	$L__BB0_21;
	sqrt.rn.f32 	%f102, %f10;
$L__BB0_21:
	cvt.s64.s32 	%rd54, %r42;
	add.s64 	%rd55, %rd10, %rd54;
	shl.b64 	%rd56, %rd55, 2;
	add.s64 	%rd57, %rd1, %rd56;
	st.global.f32 	[%rd57], %f102;
	add.s32 	%r14, %r42, %r7;
	setp.lt.s32 	%p20, %r14, %r3;
	mov.f32 	%f103, 0f7FFFFFFF;
	@%p20 bra 	$L__BB0_25;
	setp.eq.s32 	%p21, %r2, 1;
	cvt.s64.s32 	%rd15, %r14;
	mul.wide.s32 	%rd59, %r14, 4;
	add.s64 	%rd60, %rd4, %rd59;
	ld.global.nc.u32 	%r38, [%rd60+4];
	sub.s64 	%rd16, %rd15, %rd9;
	shl.b64 	%rd61, %rd16, 2;
	add.s64 	%rd62, %rd4, %rd61;
	ld.global.nc.u32 	%r39, [%rd62+4];
	setp.ne.s32 	%p22, %r38, %r39;
	or.pred  	%p23, %p21, %p22;
	selp.f32 	%f103, 0f7FFFFFFF, 0f00000000, %p22;
	@%p23 bra 	$L__BB0_25;
	shl.b64 	%rd63, %rd15, 3;
	add.s64 	%rd64, %rd3, %rd63;
	ld.global.nc.v2.f32 	{%f60, %f61}, [%rd64+8];
	shl.b64 	%rd65, %rd16, 3;
	add.s64 	%rd66, %rd3, %rd65;
	ld.global.nc.v2.f32 	{%f62, %f63}, [%rd66+8];
	add.s64 	%rd67, %rd2, %rd63;
	ld.global.nc.v2.f32 	{%f64, %f65}, [%rd67+8];
	add.s64 	%rd68, %rd2, %rd65;
	ld.global.nc.v2.f32 	{%f66, %f67}, [%rd68+8];
	sub.f32 	%f68, %f60, %f62;
	sub.f32 	%f69, %f61, %f63;
	add.f32 	%f70, %f68, %f69;
	sub.f32 	%f71, %f64, %f66;
	sub.f32 	%f72, %f65, %f67;
	add.f32 	%f73, %f71, %f72;
	mul.f32 	%f74, %f1, %f70;
	mul.f32 	%f75, %f1, %f73;
	neg.f32 	%f76, %f74;
	fma.rn.f32 	%f77, %f76, %f74, %f75;
	setp.lt.f32 	%p24, %f77, 0f00000000;
	selp.f32 	%f14, 0f00000000, %f77, %p24;
	setp.leu.f32 	%p25, %f14, 0f00000000;
	mov.f32 	%f103, 0f00000000;
	@%p25 bra 	$L__BB0_25;
	sqrt.rn.f32 	%f103, %f14;
$L__BB0_25:
	cvt.s64.s32 	%rd69, %r14;
	add.s64 	%rd70, %rd10, %rd69;
	shl.b64 	%rd71, %rd70, 2;
	add.s64 	%rd72, %rd1, %rd71;
	st.global.f32 	[%rd72], %f103;
	add.s32 	%r42, %r14, %r7;
	setp.lt.s32 	%p26, %r42, %r16;
	@%p26 bra 	$L__BB0_17;
$L__BB0_26:
	ret;

}
	// .globl	deviation_many_series_one_param_f32
.visible .entry deviation_many_series_one_param_f32(
	.param .u64 .ptr .align 1 deviation_many_series_one_param_f32_param_0,
	.param .u64 .ptr .align 1 deviation_many_series_one_param_f32_param_1,
	.param .u64 .ptr .align 1 deviation_many_series_one_param_f32_param_2,
	.param .u32 deviation_many_series_one_param_f32_param_3,
	.param .u32 deviation_many_series_one_param_f32_param_4,
	.param .u32 deviation_many_series_one_param_f32_param_5,
	.param .u64 .ptr .align 1 deviation_many_series_one_param_f32_param_6,
	.param .u64 .ptr .align 1 deviation_many_series_one_param_f32_param_7
)
{
	.reg .pred 	%p<10>;
	.reg .b32 	%r<21>;
	.reg .b32 	%f<78>;
	.reg .b64 	%rd<28>;

	ld.param.u64 	%rd7, [deviation_many_series_one_param_f32_param_0];
	ld.param.u64 	%rd8, [deviation_many_series_one_param_f32_param_1];
	ld.param.u64 	%rd9, [deviation_many_series_one_param_f32_param_2];
	ld.param.u32 	%r11, [deviation_many_series_one_param_f32_param_3];
	ld.param.u32 	%r12, [deviation_many_series_one_param_f32_param_4];
	ld.param.u32 	%r13, [deviation_many_series_one_param_f32_param_5];
	ld.param.u64 	%rd10, [deviation_many_series_one_param_f32_param_6];
	ld.param.u64 	%rd11, [deviation_many_series_one_param_f32_param_7];
	mov.u32 	%r1, %ctaid.y;
	setp.ge.s32 	%p1, %r1, %r12;
	@%p1 bra 	$L__BB1_8;
	cvta.to.global.u64 	%rd12, %rd10;
	mul.wide.u32 	%rd13, %r1, 4;
	add.s64 	%rd14, %rd12, %rd13;
	ld.global.nc.u32 	%r2, [%rd14];
	mov.u32 	%r14, %ctaid.x;
	mov.u32 	%r3, %ntid.x;
	mov.u32 	%r15, %tid.x;
	mad.lo.s32 	%r20, %r14, %r3, %r15;
	setp.ge.s32 	%p2, %r20, %r13;
	@%p2 bra 	$L__BB1_8;
	cvt.rn.f32.s32 	%f6, %r11;
	rcp.rn.f32 	%f1, %f6;
	cvta.to.global.u64 	%rd1, %rd8;
	cvta.to.global.u64 	%rd2, %rd7;
	cvta.to.global.u64 	%rd3, %rd9;
	mul.lo.s32 	%r5, %r12, %r11;
	cvta.to.global.u64 	%rd4, %rd11;
	mov.u32 	%r16, %nctaid.x;
	mul.lo.s32 	%r6, %r16, %r3;
	add.s32 	%r17, %r11, %r2;
	add.s32 	%r7, %r17, -1;
	cvt.s64.s32 	%rd17, %r5;
$L__BB1_3:
	mad.lo.s32 	%r9, %r20, %r12, %r1;
	setp.lt.s32 	%p3, %r20, %r7;
	mov.f32 	%f77, 0f7FFFFFFF;
	@%p3 bra 	$L__BB1_7;
	setp.eq.s32 	%p4, %r11, 1;
	cvt.s64.s32 	%rd5, %r9;
	mul.wide.s32 	%rd15, %r9, 4;
	add.s64 	%rd16, %rd3, %rd15;
	ld.global.nc.u32 	%r18, [%rd16+4];
	sub.s64 	%rd6, %rd5, %rd17;
	shl.b64 	%rd18, %rd6, 2;
	add.s64 	%rd19, %rd3, %rd18;
	ld.global.nc.u32 	%r19, [%rd19+4];
	setp.ne.s32 	%p5, %r18, %r19;
	or.pred  	%p6, %p4, %p5;
	selp.f32 	%f77, 0f7FFFFFFF, 0f00000000, %p5;
	@%p6 bra 	$L__BB1_7;
	shl.b64 	%rd20, %rd5, 3;
	add.s64 	%rd21, %rd2, %rd20;
	ld.global.nc.v2.f32 	{%f9, %f10}, [%rd21+8];
	shl.b64 	%rd22, %rd6, 3;
	add.s64 	%rd23, %rd2, %rd22;
	ld.global.nc.v2.f32 	{%f11, %f12}, [%rd23+8];
	neg.f32 	%f13, %f11;
	sub.f32 	%f14, %f9, %f11;
	sub.f32 	%f15, %f14, %f9;
	sub.f32 	%f16, %f14, %f15;
	sub.f32 	%f17, %f9, %f16;
	sub.f32 	%f18, %f13, %f15;
	add.f32 	%f19, %f18, %f17;
	sub.f32 	%f20, %f10, %f12;
	add.f32 	%f21, %f20, %f19;
	add.f32 	%f22, %f14, %f21;
	sub.f32 	%f23, %f22, %f14;
	sub.f32 	%f24, %f21, %f23;
	add.s64 	%rd24, %rd1, %rd20;
	ld.global.nc.v2.f32 	{%f25, %f26}, [%rd24+8];
	add.s64 	%rd25, %rd1, %rd22;
	ld.global.nc.v2.f32 	{%f27, %f28}, [%rd25+8];
	neg.f32 	%f29, %f27;
	sub.f32 	%f30, %f25, %f27;
	sub.f32 	%f31, %f30, %f25;
	sub.f32 	%f32, %f30, %f31;
	sub.f32 	%f33, %f25, %f32;
	sub.f32 	%f34, %f29, %f31;
	add.f32 	%f35, %f34, %f33;
	sub.f32 	%f36, %f26, %f28;
	add.f32 	%f37, %f36, %f35;
	add.f32 	%f38, %f30, %f37;
	sub.f32 	%f39, %f38, %f30;
	sub.f32 	%f40, %f37, %f39;
	mul.f32 	%f41, %f1, %f22;
	neg.f32 	%f42, %f41;
	fma.rn.f32 	%f43, %f22, %f1, %f42;
	fma.rn.f32 	%f44, %f24, %f1, %f43;
	add.f32 	%f45, %f41, %f44;
	sub.f32 	%f46, %f45, %f41;
	sub.f32 	%f47, %f44, %f46;
	mul.f32 	%f48, %f1, %f38;
	neg.f32 	%f49, %f48;
	fma.rn.f32 	%f50, %f38, %f1, %f49;
	fma.rn.f32 	%f51, %f40, %f1, %f50;
	add.f32 	%f52, %f48, %f51;
	sub.f32 	%f53, %f52, %f48;
	sub.f32 	%f54, %f51, %f53;
	mul.f32 	%f55, %f45, %f45;
	neg.f32 	%f56, %f55;
	fma.rn.f32 	%f57, %f45, %f45, %f56;
	add.f32 	%f58, %f45, %f45;
	fma.rn.f32 	%f59, %f58, %f47, %f57;
	fma.rn.f32 	%f60, %f47, %f47, %f59;
	add.f32 	%f61, %f55, %f60;
	sub.f32 	%f62, %f55, %f61;
	add.f32 	%f63, %f60, %f62;
	neg.f32 	%f64, %f61;
	sub.f32 	%f65, %f52, %f61;
	sub.f32 	%f66, %f65, %f52;
	sub.f32 	%f67, %f65, %f66;
	sub.f32 	%f68, %f52, %f67;
	sub.f32 	%f69, %f64, %f66;
	add.f32 	%f70, %f69, %f68;
	sub.f32 	%f71, %f54, %f63;
	add.f32 	%f72, %f71, %f70;
	add.f32 	%f73, %f65, %f72;
	sub.f32 	%f74, %f73, %f65;
	sub.f32 	%f75, %f72, %f74;
	add.f32 	%f76, %f73, %f75;
	setp.lt.f32 	%p7, %f76, 0f00000000;
	selp.f32 	%f3, 0f00000000, %f76, %p7;
	setp.leu.f32 	%p8, %f3, 0f00000000;
	mov.f32 	%f77, 0f00000000;
	@%p8 bra 	$L__BB1_7;
	sqrt.rn.f32 	%f77, %f3;
$L__BB1_7:
	mul.wide.s32 	%rd26, %r9, 4;
	add.s64 	%rd27, %rd4, %rd26;
	st.global.f32 	[%rd27], %f77;
	add.s32 	%r20, %r20, %r6;
	setp.lt.s32 	%p9, %r20, %r13;
	@%p9 bra 	$L__BB1_3;
$L__BB1_8:
	ret;

}


// ===== COMPILED SASS (sm_100) =====

	.target	sm_100

	.elftype	@"ET_EXEC"


//--------------------- .note.nv.tkinfo           --------------------------
	.section	.note.nv.tkinfo,"",@"SHT_NOTE"
	.sectionflags	@"SHF_NOTE_NV_TKINFO"
	.tkinfo
        /*0018*/ 	.word	0x00000002
        /*0030*/ 	.string	""
        /*0030*/ 	.string	"ptxas"
        /*0030*/ 	.string	"Cuda compilation tools, release 13.0, V13.0.88"
        /*0030*/ 	.string	"Build cuda_13.0.r13.0/compiler.36424714_0"
        /*0030*/ 	.string	"-arch sm_100 -m 64 "



//--------------------- .note.nv.cuinfo           --------------------------
	.section	.note.nv.cuinfo,"",@"SHT_NOTE"
	.sectionflags	@"SHF_NOTE_NV_CUINFO"
        /*0018*/ 	.short	0x0002
        /*001a*/ 	.short	0x0064
        /*001c*/ 	.short	0x0082
	.zero		2


//--------------------- .nv.info                  --------------------------
	.section	.nv.info,"",@"SHT_CUDA_INFO"
	.align	4


	//----- nvinfo : EIATTR_REGCOUNT
	.align		4
        /*0000*/ 	.byte	0x04, 0x2f
        /*0002*/ 	.short	(.L_1 - .L_0)
	.align		4
.L_0:
        /*0004*/ 	.word	index@(deviation_batch_f32)
        /*0008*/ 	.word	0x0000001c


	//----- nvinfo : EIATTR_FRAME_SIZE
	.align		4
.L_1:
        /*000c*/ 	.byte	0x04, 0x11
        /*000e*/ 	.short	(.L_3 - .L_2)
	.align		4
.L_2:
        /*0010*/ 	.word	index@($__internal_3_$__cuda_sm20_sqrt_rn_f32_slowpath)
        /*0014*/ 	.word	0x00000000


	//----- nvinfo : EIATTR_FRAME_SIZE
	.align		4
.L_3:
        /*0018*/ 	.byte	0x04, 0x11
        /*001a*/ 	.short	(.L_5 - .L_4)
	.align		4
.L_4:
        /*001c*/ 	.word	index@($__internal_2_$__cuda_sm20_rcp_rn_f32_slowpath)
        /*0020*/ 	.word	0x00000000


	//----- nvinfo : EIATTR_FRAME_SIZE
	.align		4
.L_5:
        /*0024*/ 	.byte	0x04, 0x11
        /*0026*/ 	.short	(.L_7 - .L_6)
	.align		4
.L_6:
        /*0028*/ 	.word	index@(deviation_batch_f32)
        /*002c*/ 	.word	0x00000000


	//----- nvinfo : EIATTR_REGCOUNT
	.align		4
.L_7:
        /*0030*/ 	.byte	0x04, 0x2f
        /*0032*/ 	.short	(.L_9 - .L_8)
	.align		4
.L_8:
        /*0034*/ 	.word	index@(deviation_many_series_one_param_f32)
        /*0038*/ 	.word	0x0000001e


	//----- nvinfo : EIATTR_FRAME_SIZE
	.align		4
.L_9:
        /*003c*/ 	.byte	0x04, 0x11
        /*003e*/ 	.short	(.L_11 - .L_10)
	.align		4
.L_10:
        /*0040*/ 	.word	index@($__internal_1_$__cuda_sm20_sqrt_rn_f32_slowpath)
        /*0044*/ 	.word	0x00000000


	//----- nvinfo : EIATTR_FRAME_SIZE
	.align		4
.L_11:
        /*0048*/ 	.byte	0x04, 0x11
        /*004a*/ 	.short	(.L_13 - .L_12)
	.align		4
.L_12:
        /*004c*/ 	.word	index@($__internal_0_$__cuda_sm20_rcp_rn_f32_slowpath)
        /*0050*/ 	.word	0x00000000


	//----- nvinfo : EIATTR_FRAME_SIZE
	.align		4
.L_13:
        /*0054*/ 	.byte	0x04, 0x11
        /*0056*/ 	.short	(.L_15 - .L_14)
	.align		4
.L_14:
        /*0058*/ 	.word	index@(deviation_many_series_one_param_f32)
        /*005c*/ 	.word	0x00000000


	//----- nvinfo : EIATTR_MIN_STACK_SIZE
	.align		4
.L_15:
        /*0060*/ 	.byte	0x04, 0x12
        /*0062*/ 	.short	(.L_17 - .L_16)
	.align		4
.L_16:
        /*0064*/ 	.word	index@(deviation_many_series_one_param_f32)
        /*0068*/ 	.word	0x00000000


	//----- nvinfo : EIATTR_MIN_STACK_SIZE
	.align		4
.L_17:
        /*006c*/ 	.byte	0x04, 0x12
        /*006e*/ 	.short	(.L_19 - .L_18)
	.align		4
.L_18:
        /*0070*/ 	.word	index@(deviation_batch_f32)
        /*0074*/ 	.word	0x00000000
.L_19:


//--------------------- .nv.compat                --------------------------
	.section	.nv.compat,"",@"SHT_CUDA_COMPAT_INFO"
	.align	4
        /*0000*/ 	.byte	0x02, 0x09, 0x00, 0x00, 0x02, 0x02, 0x01, 0x00, 0x02, 0x05, 0x05, 0x00, 0x03, 0x07, 0x01, 0x01
        /*0010*/ 	.byte	0x02, 0x03, 0x00, 0x00, 0x02, 0x06, 0x01, 0x00, 0x04, 0x0b, 0x08, 0x00, 0x01, 0x00, 0x00, 0x00
        /*0020*/ 	.byte	0x00, 0x00, 0x00, 0x00


//--------------------- .nv.info.deviation_many_series_one_param_f32 --------------------------
	.section	.nv.info.deviation_many_series_one_param_f32,"",@"SHT_CUDA_INFO"
	.sectionflags	@""
	.align	4


	//----- nvinfo : EIATTR_CUDA_API_VERSION
	.align		4
        /*0000*/ 	.byte	0x04, 0x37
        /*0002*/ 	.short	(.L_21 - .L_20)
.L_20:
        /*0004*/ 	.word	0x00000082


	//----- nvinfo : EIATTR_KPARAM_INFO
	.align		4
.L_21:
        /*0008*/ 	.byte	0x04, 0x17
        /*000a*/ 	.short	(.L_23 - .L_22)
.L_22:
        /*000c*/ 	.word	0x00000000
        /*0010*/ 	.short	0x0007
        /*0012*/ 	.short	0x0030
        /*0014*/ 	.byte	0x00, 0xf5, 0x21, 0x00


	//----- nvinfo : EIATTR_KPARAM_INFO
	.align		4
.L_23:
        /*0018*/ 	.byte	0x04, 0x17
        /*001a*/ 	.short	(.L_25 - .L_24)
.L_24:
        /*001c*/ 	.word	0x00000000
        /*0020*/ 	.short	0x0006
        /*0022*/ 	.short	0x0028
        /*0024*/ 	.byte	0x00, 0xf5, 0x21, 0x00


	//----- nvinfo : EIATTR_KPARAM_INFO
	.align		4
.L_25:
        /*0028*/ 	.byte	0x04, 0x17
        /*002a*/ 	.short	(.L_27 - .L_26)
.L_26:
        /*002c*/ 	.word	0x00000000
        /*0030*/ 	.short	0x0005
        /*0032*/ 	.short	0x0020
        /*0034*/ 	.byte	0x00, 0xf0, 0x11, 0x00


	//----- nvinfo : EIATTR_KPARAM_INFO
	.align		4
.L_27:
        /*0038*/ 	.byte	0x04, 0x17
        /*003a*/ 	.short	(.L_29 - .L_28)
.L_28:
        /*003c*/ 	.word	0x00000000
        /*0040*/ 	.short	0x0004
        /*0042*/ 	.short	0x001c
        /*0044*/ 	.byte	0x00, 0xf0, 0x11, 0x00


	//----- nvinfo : EIATTR_KPARAM_INFO
	.align		4
.L_29:
        /*0048*/ 	.byte	0x04, 0x17
        /*004a*/ 	.short	(.L_31 - .L_30)
.L_30:
        /*004c*/ 	.word	0x00000000
        /*0050*/ 	.short	0x0003
        /*0052*/ 	.short	0x0018
        /*0054*/ 	.byte	0x00, 0xf0, 0x11, 0x00


	//----- nvinfo : EIATTR_KPARAM_INFO
	.align		4
.L_31:
        /*0058*/ 	.byte	0x04, 0x17
        /*005a*/ 	.short	(.L_33 - .L_32)
.L_32:
        /*005c*/ 	.word	0x00000000
        /*0060*/ 	.short	0x0002
        /*0062*/ 	.short	0x0010
        /*0064*/ 	.byte	0x00, 0xf5, 0x21, 0x00


	//----- nvinfo : EIATTR_KPARAM_INFO
	.align		4
.L_33:
        /*0068*/ 	.byte	0x04, 0x17
        /*006a*/ 	.short	(.L_35 - .L_34)
.L_34:
        /*006c*/ 	.word	0x00000000
        /*0070*/ 	.short	0x0001
        /*0072*/ 	.short	0x0008
        /*0074*/ 	.byte	0x00, 0xf5, 0x21, 0x00


	//----- nvinfo : EIATTR_KPARAM_INFO
	.align		4
.L_35:
        /*0078*/ 	.byte	0x04, 0x17
        /*007a*/ 	.short	(.L_37 - .L_36)
.L_36:
        /*007c*/ 	.word	0x00000000
        /*0080*/ 	.short	0x0000
        /*0082*/ 	.short	0x0000
        /*0084*/ 	.byte	0x00, 0xf5, 0x21, 0x00


	//----- nvinfo : EIATTR_SPARSE_MMA_MASK
	.align		4
.L_37:
        /*0088*/ 	.byte	0x03, 0x50
        /*008a*/ 	.short	0x0000


	//----- nvinfo : EIATTR_MAXREG_COUNT
	.align		4
        /*008c*/ 	.byte	0x03, 0x1b
        /*008e*/ 	.short	0x00ff


	//----- nvinfo : EIATTR_MERCURY_ISA_VERSION
	.align		4
        /*0090*/ 	.byte	0x03, 0x5f
        /*0092*/ 	.short	0x0101


	//----- nvinfo : EIATTR_VRC_CTA_INIT_COUNT
	.align		4
        /*0094*/ 	.byte	0x02, 0x4a
	.zero		1
	.zero		1


	//----- nvinfo : EIATTR_EXIT_INSTR_OFFSETS
	.align		4
        /*0098*/ 	.byte	0x04, 0x1c
        /*009a*/ 	.short	(.L_39 - .L_38)


	//   ....[0]....
.L_38:
        /*009c*/ 	.word	0x00000040


	//   ....[1]....
        /*00a0*/ 	.word	0x000000b0


	//   ....[2]....
        /*00a4*/ 	.word	0x00000990


	//----- nvinfo : EIATTR_CRS_STACK_SIZE
	.align		4
.L_39:
        /*00a8*/ 	.byte	0x04, 0x1e
        /*00aa*/ 	.short	(.L_41 - .L_40)
.L_40:
        /*00ac*/ 	.word	0x00000000


	//----- nvinfo : EIATTR_CBANK_PARAM_SIZE
	.align		4
.L_41:
        /*00b0*/ 	.byte	0x03, 0x19
        /*00b2*/ 	.short	0x0038


	//----- nvinfo : EIATTR_PARAM_CBANK
	.align		4
        /*00b4*/ 	.byte	0x04, 0x0a
        /*00b6*/ 	.short	(.L_43 - .L_42)
	.align		4
.L_42:
        /*00b8*/ 	.word	index@(.nv.constant0.deviation_many_series_one_param_f32)
        /*00bc*/ 	.short	0x0380
        /*00be*/ 	.short	0x0038


	//----- nvinfo : EIATTR_SW_WAR
	.align		4
.L_43:
        /*00c0*/ 	.byte	0x04, 0x36
        /*00c2*/ 	.short	(.L_45 - .L_44)
.L_44:
        /*00c4*/ 	.word	0x00000008
.L_45:


//--------------------- .nv.info.deviation_batch_f32 --------------------------
	.section	.nv.info.deviation_batch_f32,"",@"SHT_CUDA_INFO"
	.sectionflags	@""
	.align	4


	//----- nvinfo : EIATTR_CUDA_API_VERSION
	.align		4
        /*0000*/ 	.byte	0x04, 0x37
        /*0002*/ 	.short	(.L_47 - .L_46)
.L_46:
        /*0004*/ 	.word	0x00000082


	//----- nvinfo : EIATTR_KPARAM_INFO
	.align		4
.L_47:
        /*0008*/ 	.byte	0x04, 0x17
        /*000a*/ 	.short	(.L_49 - .L_48)
.L_48:
        /*000c*/ 	.word	0x00000000
        /*0010*/ 	.short	0x0007
        /*0012*/ 	.short	0x0030
        /*0014*/ 	.byte	0x00, 0xf5, 0x21, 0x00


	//----- nvinfo : EIATTR_KPARAM_INFO
	.align		4
.L_49:
        /*0018*/ 	.byte	0x04, 0x17
        /*001a*/ 	.short	(.L_51 - .L_50)
.L_50:
        /*001c*/ 	.word	0x00000000
        /*0020*/ 	.short	0x0006
        /*0022*/ 	.short	0x0028
        /*0024*/ 	.byte	0x00, 0xf0, 0x11, 0x00


	//----- nvinfo : EIATTR_KPARAM_INFO
	.align		4
.L_51:
        /*0028*/ 	.byte	0x04, 0x17
        /*002a*/ 	.short	(.L_53 - .L_52)
.L_52:
        /*002c*/ 	.word	0x00000000
        /*0030*/ 	.short	0x0005
        /*0032*/ 	.short	0x0020
        /*0034*/ 	.byte	0x00, 0xf5, 0x21, 0x00


	//----- nvinfo : EIATTR_KPARAM_INFO
	.align		4
.L_53:
        /*0038*/ 	.byte	0x04, 0x17
        /*003a*/ 	.short	(.L_55 - .L_54)
.L_54:
        /*003c*/ 	.word	0x00000000
        /*0040*/ 	.short	0x0004
        /*0042*/ 	.short	0x001c
        /*0044*/ 	.byte	0x00, 0xf0, 0x11, 0x00


	//----- nvinfo : EIATTR_KPARAM_INFO
	.align		4
.L_55:
        /*0048*/ 	.byte	0x04, 0x17
        /*004a*/ 	.short	(.L_57 - .L_56)
.L_56:
        /*004c*/ 	.word	0x00000000
        /*0050*/ 	.short	0x0003
        /*0052*/ 	.short	0x0018
        /*0054*/ 	.byte	0x00, 0xf0, 0x11, 0x00


	//----- nvinfo : EIATTR_KPARAM_INFO
	.align		4
.L_57:
        /*0058*/ 	.byte	0x04, 0x17
        /*005a*/ 	.short	(.L_59 - .L_58)
.L_58:
        /*005c*/ 	.word	0x00000000
        /*0060*/ 	.short	0x0002
        /*0062*/ 	.short	0x0010
        /*0064*/ 	.byte	0x00, 0xf5, 0x21, 0x00


	//----- nvinfo : EIATTR_KPARAM_INFO
	.align		4
.L_59:
        /*0068*/ 	.byte	0x04, 0x17
        /*006a*/ 	.short	(.L_61 - .L_60)
.L_60:
        /*006c*/ 	.word	0x00000000
        /*0070*/ 	.short	0x0001
        /*0072*/ 	.short	0x0008
        /*0074*/ 	.byte	0x00, 0xf5, 0x21, 0x00


	//----- nvinfo : EIATTR_KPARAM_INFO
	.align		4
.L_61:
        /*0078*/ 	.byte	0x04, 0x17
        /*007a*/ 	.short	(.L_63 - .L_62)
.L_62:
        /*007c*/ 	.word	0x00000000
        /*0080*/ 	.short	0x0000
        /*0082*/ 	.short	0x0000
        /*0084*/ 	.byte	0x00, 0xf5, 0x21, 0x00


	//----- nvinfo : EIATTR_SPARSE_MMA_MASK
	.align		4
.L_63:
        /*0088*/ 	.byte	0x03, 0x50
        /*008a*/ 	.short	0x0000


	//----- nvinfo : EIATTR_MAXREG_COUNT
	.align		4
        /*008c*/ 	.byte	0x03, 0x1b
        /*008e*/ 	.short	0x00ff


	//----- nvinfo : EIATTR_MERCURY_ISA_VERSION
	.align		4
        /*0090*/ 	.byte	0x03, 0x5f
        /*0092*/ 	.short	0x0101


	//----- nvinfo : EIATTR_VRC_CTA_INIT_COUNT
	.align		4
        /*0094*/ 	.byte	0x02, 0x4a
	.zero		1
	.zero		1


	//----- nvinfo : EIATTR_EXIT_INSTR_OFFSETS
	.align		4
        /*0098*/ 	.byte	0x04, 0x1c
        /*009a*/ 	.short	(.L_65 - .L_64)


	//   ....[0]....
.L_64:
        /*009c*/ 	.word	0x00000040


	//   ....[1]....
        /*00a0*/ 	.word	0x000000a0


	//   ....[2]....
        /*00a4*/ 	.word	0x00000250


	//   ....[3]....
        /*00a8*/ 	.word	0x000006d0


	//   ....[4]....
        /*00ac*/ 	.word	0x00000d70


	//   ....[5]....
        /*00b0*/ 	.word	0x000015f0


	//----- nvinfo : EIATTR_CRS_STACK_SIZE
	.align		4
.L_65:
        /*00b4*/ 	.byte	0x04, 0x1e
        /*00b6*/ 	.short	(.L_67 - .L_66)
.L_66:
        /*00b8*/ 	.word	0x00000000


	//----- nvinfo : EIATTR_CBANK_PARAM_SIZE
	.align		4
.L_67:
        /*00bc*/ 	.byte	0x03, 0x19
        /*00be*/ 	.short	0x0038


	//----- nvinfo : EIATTR_PARAM_CBANK
	.align		4
        /*00c0*/ 	.byte	0x04, 0x0a
        /*00c2*/ 	.short	(.L_69 - .L_68)
	.align		4
.L_68:
        /*00c4*/ 	.word	index@(.nv.constant0.deviation_batch_f32)
        /*00c8*/ 	.short	0x0380
        /*00ca*/ 	.short	0x0038


	//----- nvinfo : EIATTR_SW_WAR
	.align		4
.L_69:
        /*00cc*/ 	.byte	0x04, 0x36
        /*00ce*/ 	.short	(.L_71 - .L_70)
.L_70:
        /*00d0*/ 	.word	0x00000008
.L_71:


//--------------------- .nv.callgraph             --------------------------
	.section	.nv.callgraph,"",@"SHT_CUDA_CALLGRAPH"
	.align	4
	.sectionentsize	8
	.align		4
        /*0000*/ 	.word	0x00000000
	.align		4
        /*0004*/ 	.word	0xffffffff
	.align		4
        /*0008*/ 	.word	0x00000000
	.align		4
        /*000c*/ 	.word	0xfffffffe
	.align		4
        /*0010*/ 	.word	0x00000000
	.align		4
        /*0014*/ 	.word	0xfffffffd
	.align		4
        /*0018*/ 	.word	0x00000000
	.align		4
        /*001c*/ 	.word	0xfffffffc


//--------------------- .text.deviation_many_series_one_param_f32 --------------------------
	.section	.text.deviation_many_series_one_param_f32,"ax",@progbits
	.align	128
        .global         deviation_many_series_one_param_f32
        .type           deviation_many_series_one_param_f32,@function
        .size           deviation_many_series_one_param_f32,(.L_x_41 - deviation_many_series_one_param_f32)
        .other          deviation_many_series_one_param_f32,@"STO_CUDA_ENTRY STV_DEFAULT"
deviation_many_series_one_param_f32:
.text.deviation_many_series_one_param_f32:
[----:B------:R-:W-:Y:S01]  /*0000*/  LDC R1, c[0x0][0x37c] ;  /* 0x0000df00ff017b82 */ /* 0x000fe20000000800 */
[----:B------:R-:W0:Y:S01]  /*0010*/  S2R R15, SR_CTAID.Y ;  /* 0x00000000000f7919 */ /* 0x000e220000002600 */
[----:B------:R-:W0:Y:S02]  /*0020*/  LDCU UR4, c[0x0][0x39c] ;  /* 0x00007380ff0477ac */ /* 0x000e240008000800 */
[----:B0-----:R-:W-:-:S13]  /*0030*/  ISETP.GE.AND P0, PT, R15, UR4, PT ;  /* 0x000000040f007c0c */ /* 0x001fda000bf06270 */
[----:B------:R-:W-:Y:S05]  /*0040*/  @P0 EXIT ;  /* 0x000000000000094d */ /* 0x000fea0003800000 */
[----:B------:R-:W0:Y:S01]  /*0050*/  S2R R14, SR_TID.X ;  /* 0x00000000000e7919 */ /* 0x000e220000002100 */
[----:B------:R-:W0:Y:S01]  /*0060*/  S2UR UR4, SR_CTAID.X ;  /* 0x00000000000479c3 */ /* 0x000e220000002500 */
[----:B------:R-:W1:Y:S07]  /*0070*/  LDCU UR5, c[0x0][0x3a0] ;  /* 0x00007400ff0577ac */ /* 0x000e6e0008000800 */
[----:B------:R-:W0:Y:S02]  /*0080*/  LDC R21, c[0x0][0x360] ;  /* 0x0000d800ff157b82 */ /* 0x000e240000000800 */
[----:B0-----:R-:W-:-:S05]  /*0090*/  IMAD R14, R21, UR4, R14 ;  /* 0x00000004150e7c24 */ /* 0x001fca000f8e020e */
[----:B-1----:R-:W-:-:S13]  /*00a0*/  ISETP.GE.AND P0, PT, R14, UR5, PT ;  /* 0x000000050e007c0c */ /* 0x002fda000bf06270 */
[----:B------:R-:W-:Y:S05]  /*00b0*/  @P0 EXIT ;  /* 0x000000000000094d */ /* 0x000fea0003800000 */
[----:B------:R-:W0:Y:S01]  /*00c0*/  LDC.64 R2, c[0x0][0x3a8] ;  /* 0x0000ea00ff027b82 */ /* 0x000e220000000a00 */
[----:B------:R-:W1:Y:S01]  /*00d0*/  LDCU.64 UR4, c[0x0][0x358] ;  /* 0x00006b00ff0477ac */ /* 0x000e620008000a00 */
[----:B------:R-:W2:Y:S01]  /*00e0*/  LDCU UR6, c[0x0][0x398] ;  /* 0x00007300ff0677ac */ /* 0x000ea20008000800 */
[----:B0-----:R-:W-:-:S05]  /*00f0*/  IMAD.WIDE.U32 R2, R15, 0x4, R2 ;  /* 0x000000040f027825 */ /* 0x001fca00078e0002 */
[----:B-1----:R0:W5:Y:S01]  /*0100*/  LDG.E.CONSTANT R19, desc[UR4][R2.64] ;  /* 0x0000000402137981 */ /* 0x002162000c1e9900 */
[----:B--2---:R-:W-:-:S04]  /*0110*/  I2FP.F32.S32 R0, UR6 ;  /* 0x0000000600007c45 */ /* 0x004fc80008201400 */
[----:B------:R-:W-:-:S04]  /*0120*/  IADD3 R4, PT, PT, R0, 0x1800000, RZ ;  /* 0x0180000000047810 */ /* 0x000fc80007ffe0ff */
[----:B------:R-:W-:-:S04]  /*0130*/  LOP3.LUT R4, R4, 0x7f800000, RZ, 0xc0, !PT ;  /* 0x7f80000004047812 */ /* 0x000fc800078ec0ff */
[----:B------:R-:W-:-:S13]  /*0140*/  ISETP.GT.U32.AND P0, PT, R4, 0x1ffffff, PT ;  /* 0x01ffffff0400780c */ /* 0x000fda0003f04070 */
[----:B0-----:R-:W-:Y:S05]  /*0150*/  @P0 BRA `(.L_x_0) ;  /* 0x00000000000c0947 */ /* 0x001fea0003800000 */
[----:B------:R-:W-:-:S07]  /*0160*/  MOV R2, 0x180 ;  /* 0x0000018000027802 */ /* 0x000fce0000000f00 */
[----:B-----5:R-:W-:Y:S05]  /*0170*/  CALL.REL.NOINC `($__internal_0_$__cuda_sm20_rcp_rn_f32_slowpath) ;  /* 0x0000000800087944 */ /* 0x020fea0003c00000 */
[----:B------:R-:W-:Y:S05]  /*0180*/  BRA `(.L_x_1) ;  /* 0x0000000000107947 */ /* 0x000fea0003800000 */
.L_x_0:
[----:B------:R-:W0:Y:S02]  /*0190*/  MUFU.RCP R3, R0 ;  /* 0x0000000000037308 */ /* 0x000e240000001000 */
[----:B0-----:R-:W-:-:S04]  /*01a0*/  FFMA R2, R0, R3, -1 ;  /* 0xbf80000000027423 */ /* 0x001fc80000000003 */
[----:B------:R-:W-:-:S04]  /*01b0*/  FADD.FTZ R2, -R2, -RZ ;  /* 0x800000ff02027221 */ /* 0x000fc80000010100 */
[----:B------:R-:W-:-:S07]  /*01c0*/  FFMA R16, R3, R2, R3 ;  /* 0x0000000203107223 */ /* 0x000fce0000000003 */
.L_x_1:
[----:B------:R-:W0:Y:S01]  /*01d0*/  LDC.64 R6, c[0x0][0x398] ;  /* 0x0000e600ff067b82 */ /* 0x000e220000000a00 */
[----:B------:R-:W1:Y:S01]  /*01e0*/  LDCU UR6, c[0x0][0x370] ;  /* 0x00006e00ff0677ac */ /* 0x000e620008000800 */
[----:B------:R-:W2:Y:S06]  /*01f0*/  LDCU UR7, c[0x0][0x39c] ;  /* 0x00007380ff0777ac */ /* 0x000eac0008000800 */
[----:B------:R-:W3:Y:S01]  /*0200*/  LDC R20, c[0x0][0x398] ;  /* 0x0000e600ff147b82 */ /* 0x000ee20000000800 */
[----:B------:R-:W4:Y:S01]  /*0210*/  LDCU UR10, c[0x0][0x3a0] ;  /* 0x00007400ff0a77ac */ /* 0x000f220008000800 */
[----:B------:R-:W0:Y:S06]  /*0220*/  LDCU.64 UR8, c[0x0][0x390] ;  /* 0x00007200ff0877ac */ /* 0x000e2c0008000a00 */
[----:B------:R-:W2:Y:S01]  /*0230*/  LDC.64 R4, c[0x0][0x390] ;  /* 0x0000e400ff047b82 */ /* 0x000ea20000000a00 */
[----:B------:R-:W0:Y:S01]  /*0240*/  LDCU.128 UR12, c[0x0][0x380] ;  /* 0x00007000ff0c77ac */ /* 0x000e220008000c00 */
[----:B-1----:R-:W-:-:S06]  /*0250*/  IMAD R21, R21, UR6, RZ ;  /* 0x0000000615157c24 */ /* 0x002fcc000f8e02ff */
[----:B------:R-:W1:Y:S01]  /*0260*/  LDC.64 R2, c[0x0][0x3b0] ;  /* 0x0000ec00ff027b82 */ /* 0x000e620000000a00 */
[----:B0-----:R-:W-:Y:S01]  /*0270*/  IMAD R17, R7, R6, RZ ;  /* 0x0000000607117224 */ /* 0x001fe200078e02ff */
[----:B-----5:R-:W-:-:S04]  /*0280*/  IADD3 R19, PT, PT, R19, -0x1, R6 ;  /* 0xffffffff13137810 */ /* 0x020fc80007ffe006 */
[----:B----4-:R-:W-:-:S07]  /*0290*/  SHF.R.S32.HI R18, RZ, 0x1f, R17 ;  /* 0x0000001fff127819 */ /* 0x010fce0000011411 */
.L_x_6:
[C---:B------:R-:W-:Y:S01]  /*02a0*/  ISETP.GE.AND P1, PT, R14.reuse, R19, PT ;  /* 0x000000130e00720c */ /* 0x040fe20003f26270 */
[----:B--2---:R-:W-:Y:S01]  /*02b0*/  IMAD R23, R14, UR7, R15 ;  /* 0x000000070e177c24 */ /* 0x004fe2000f8e020f */
[----:B------:R-:W-:Y:S01]  /*02c0*/  IADD3 R14, PT, PT, R21, R14, RZ ;  /* 0x0000000e150e7210 */ /* 0x000fe20007ffe0ff */
[----:B------:R-:W-:Y:S01]  /*02d0*/  BSSY.RECONVERGENT B0, `(.L_x_2) ;  /* 0x0000068000007945 */ /* 0x000fe20003800200 */
[----:B0-----:R-:W-:Y:S02]  /*02e0*/  MOV R11, 0x7fffffff ;  /* 0x7fffffff000b7802 */ /* 0x001fe40000000f00 */
[----:B------:R-:W-:-:S07]  /*02f0*/  ISETP.GE.AND P0, PT, R14, UR10, PT ;  /* 0x0000000a0e007c0c */ /* 0x000fce000bf06270 */
[----:B------:R-:W-:Y:S06]  /*0300*/  @!P1 BRA `(.L_x_3) ;  /* 0x0000000400909947 */ /* 0x000fec0003800000 */
[----:B------:R-:W-:Y:S01]  /*0310*/  SHF.R.S32.HI R13, RZ, 0x1f, R23 ;  /* 0x0000001fff0d7819 */ /* 0x000fe20000011417 */
[----:B------:R-:W-:Y:S01]  /*0320*/  IMAD.WIDE R8, R23, 0x4, R4 ;  /* 0x0000000417087825 */ /* 0x000fe200078e0204 */
[----:B------:R-:W-:-:S04]  /*0330*/  IADD3 R0, P1, PT, -R17, R23, RZ ;  /* 0x0000001711007210 */ /* 0x000fc80007f3e1ff */
[----:B------:R-:W-:Y:S01]  /*0340*/  IADD3.X R25, PT, PT, ~R18, R13, RZ, P1, !PT ;  /* 0x0000000d12197210 */ /* 0x000fe20000ffe5ff */
[----:B------:R-:W2:Y:S01]  /*0350*/  LDG.E.CONSTANT R8, desc[UR4][R8.64+0x4] ;  /* 0x0000040408087981 */ /* 0x000ea2000c1e9900 */
[----:B------:R-:W-:-:S04]  /*0360*/  LEA R6, P1, R0, UR8, 0x2 ;  /* 0x0000000800067c11 */ /* 0x000fc8000f8210ff */
[----:B------:R-:W-:-:S06]  /*0370*/  LEA.HI.X R7, R0, UR9, R25, 0x2, P1 ;  /* 0x0000000900077c11 */ /* 0x000fcc00088f1419 */
[----:B------:R-:W2:Y:S02]  /*0380*/  LDG.E.CONSTANT R7, desc[UR4][R6.64+0x4] ;  /* 0x0000040406077981 */ /* 0x000ea4000c1e9900 */
[----:B--2---:R-:W-:-:S04]  /*0390*/  ISETP.NE.AND P1, PT, R8, R7, PT ;  /* 0x000000070800720c */ /* 0x004fc80003f25270 */
[----:B---3--:R-:W-:Y:S02]  /*03a0*/  ISETP.EQ.OR P2, PT, R20, 0x1, P1 ;  /* 0x000000011400780c */ /* 0x008fe40000f42670 */
[----:B------:R-:W-:-:S11]  /*03b0*/  FSEL R11, RZ, +QNAN , !P1 ;  /* 0x7fffffffff0b7808 */ /* 0x000fd60004800000 */
[----:B------:R-:W-:Y:S05]  /*03c0*/  @P2 BRA `(.L_x_3) ;  /* 0x0000000400602947 */ /* 0x000fea0003800000 */
[C---:B------:R-:W-:Y:S02]  /*03d0*/  SHF.L.U32 R12, R23.reuse, 0x3, RZ ;  /* 0x00000003170c7819 */ /* 0x040fe400000006ff */
[C---:B------:R-:W-:Y:S02]  /*03e0*/  SHF.L.U32 R10, R0.reuse, 0x3, RZ ;  /* 0x00000003000a7819 */ /* 0x040fe400000006ff */
[----:B------:R-:W-:Y:S02]  /*03f0*/  SHF.L.U64.HI R0, R0, 0x3, R25 ;  /* 0x0000000300007819 */ /* 0x000fe40000010219 */
[----:B------:R-:W-:Y:S02]  /*0400*/  SHF.L.U64.HI R11, R23, 0x3, R13 ;  /* 0x00000003170b7819 */ /* 0x000fe4000001020d */
[----:B------:R-:W-:Y:S02]  /*0410*/  IADD3 R6, P1, PT, R12, UR12, RZ ;  /* 0x0000000c0c067c10 */ /* 0x000fe4000ff3e0ff */
[----:B------:R-:W-:-:S02]  /*0420*/  IADD3 R8, P2, PT, R10, UR12, RZ ;  /* 0x0000000c0a087c10 */ /* 0x000fc4000ff5e0ff */
[----:B------:R-:W-:Y:S02]  /*0430*/  IADD3.X R7, PT, PT, R11, UR13, RZ, P1, !PT ;  /* 0x0000000d0b077c10 */ /* 0x000fe40008ffe4ff */
[----:B------:R-:W-:-:S04]  /*0440*/  IADD3.X R9, PT, PT, R0, UR13, RZ, P2, !PT ;  /* 0x0000000d00097c10 */ /* 0x000fc800097fe4ff */
[----:B------:R-:W2:Y:S04]  /*0450*/  LDG.E.64.CONSTANT R6, desc[UR4][R6.64+0x8] ;  /* 0x0000080406067981 */ /* 0x000ea8000c1e9b00 */
[----:B------:R-:W2:Y:S01]  /*0460*/  LDG.E.64.CONSTANT R8, desc[UR4][R8.64+0x8] ;  /* 0x0000080408087981 */ /* 0x000ea2000c1e9b00 */
[----:B------:R-:W-:Y:S02]  /*0470*/  IADD3 R12, P1, PT, R12, UR14, RZ ;  /* 0x0000000e0c0c7c10 */ /* 0x000fe4000ff3e0ff */
[----:B------:R-:W-:Y:S02]  /*0480*/  IADD3 R10, P2, PT, R10, UR14, RZ ;  /* 0x0000000e0a0a7c10 */ /* 0x000fe4000ff5e0ff */
[----:B------:R-:W-:Y:S02]  /*0490*/  IADD3.X R13, PT, PT, R11, UR15, RZ, P1, !PT ;  /* 0x0000000f0b0d7c10 */ /* 0x000fe40008ffe4ff */
[----:B------:R-:W-:-:S04]  /*04a0*/  IADD3.X R11, PT, PT, R0, UR15, RZ, P2, !PT ;  /* 0x0000000f000b7c10 */ /* 0x000fc800097fe4ff */
[----:B------:R-:W3:Y:S04]  /*04b0*/  LDG.E.64.CONSTANT R12, desc[UR4][R12.64+0x8] ;  /* 0x000008040c0c7981 */ /* 0x000ee8000c1e9b00 */
[----:B------:R-:W3:Y:S01]  /*04c0*/  LDG.E.64.CONSTANT R10, desc[UR4][R10.64+0x8] ;  /* 0x000008040a0a7981 */ /* 0x000ee2000c1e9b00 */
[----:B--2---:R-:W-:Y:S01]  /*04d0*/  FADD R25, R6, -R8 ;  /* 0x8000000806197221 */ /* 0x004fe20000000000 */
[----:B------:R-:W-:-:S03]  /*04e0*/  FADD R9, R7, -R9 ;  /* 0x8000000907097221 */ /* 0x000fc60000000000 */
[----:B------:R-:W-:-:S04]  /*04f0*/  FADD R0, -R6, R25 ;  /* 0x0000001906007221 */ /* 0x000fc80000000100 */
[--C-:B------:R-:W-:Y:S01]  /*0500*/  FADD R27, R25, -R0.reuse ;  /* 0x80000000191b7221 */ /* 0x100fe20000000000 */
[----:B------:R-:W-:-:S03]  /*0510*/  FADD R0, -R8, -R0 ;  /* 0x8000000008007221 */ /* 0x000fc60000000100 */
[----:B------:R-:W-:Y:S01]  /*0520*/  FADD R27, R6, -R27 ;  /* 0x8000001b061b7221 */ /* 0x000fe20000000000 */
[----:B---3--:R-:W-:-:S03]  /*0530*/  FADD R7, R12, -R10 ;  /* 0x8000000a0c077221 */ /* 0x008fc60000000000 */
[----:B------:R-:W-:Y:S01]  /*0540*/  FADD R0, R27, R0 ;  /* 0x000000001b007221 */ /* 0x000fe20000000000 */
[----:B------:R-:W-:Y:S01]  /*0550*/  FADD R11, R13, -R11 ;  /* 0x8000000b0d0b7221 */ /* 0x000fe20000000000 */
[----:B------:R-:W-:Y:S02]  /*0560*/  FADD R8, -R12, R7 ;  /* 0x000000070c087221 */ /* 0x000fe40000000100 */
[----:B------:R-:W-:Y:S02]  /*0570*/  FADD R0, R0, R9 ;  /* 0x0000000900007221 */ /* 0x000fe40000000000 */
[----:B------:R-:W-:Y:S02]  /*0580*/  FADD R27, R7, -R8 ;  /* 0x80000008071b7221 */ /* 0x000fe40000000000 */
[----:B------:R-:W-:Y:S01]  /*0590*/  FADD R6, R25, R0 ;  /* 0x0000000019067221 */ /* 0x000fe20000000000 */
[----:B------:R-:W-:Y:S01]  /*05a0*/  FADD R8, -R10, -R8 ;  /* 0x800000080a087221 */ /* 0x000fe20000000100 */
[----:B------:R-:W-:-:S02]  /*05b0*/  FADD R27, R12, -R27 ;  /* 0x8000001b0c1b7221 */ /* 0x000fc40000000000 */
[----:B------:R-:W-:Y:S01]  /*05c0*/  FADD R25, -R25, R6 ;  /* 0x0000000619197221 */ /* 0x000fe20000000100 */
[-C--:B------:R-:W-:Y:S01]  /*05d0*/  FMUL R9, R6, R16.reuse ;  /* 0x0000001006097220 */ /* 0x080fe20000400000 */
[----:B------:R-:W-:Y:S02]  /*05e0*/  FADD R8, R27, R8 ;  /* 0x000000081b087221 */ /* 0x000fe40000000000 */
[----:B------:R-:W-:Y:S01]  /*05f0*/  FADD R25, R0, -R25 ;  /* 0x8000001900197221 */ /* 0x000fe20000000000 */
[----:B------:R-:W-:Y:S01]  /*0600*/  FFMA R6, R6, R16, -R9 ;  /* 0x0000001006067223 */ /* 0x000fe20000000809 */
[----:B------:R-:W-:-:S03]  /*0610*/  FADD R8, R8, R11 ;  /* 0x0000000b08087221 */ /* 0x000fc60000000000 */
[----:B------:R-:W-:Y:S01]  /*0620*/  FFMA R10, R25, R16, R6 ;  /* 0x00000010190a7223 */ /* 0x000fe20000000006 */
[----:B------:R-:W-:-:S03]  /*0630*/  FADD R6, R7, R8 ;  /* 0x0000000807067221 */ /* 0x000fc60000000000 */
[----:B------:R-:W-:-:S04]  /*0640*/  FADD R11, R9, R10 ;  /* 0x0000000a090b7221 */ /* 0x000fc80000000000 */
[----:B------:R-:W-:Y:S01]  /*0650*/  FADD R13, -R9, R11 ;  /* 0x0000000b090d7221 */ /* 0x000fe20000000100 */
[-C--:B------:R-:W-:Y:S01]  /*0660*/  FMUL R0, R11, R11.reuse ;  /* 0x0000000b0b007220 */ /* 0x080fe20000400000 */
[----:B------:R-:W-:Y:S01]  /*0670*/  FADD R9, -R7, R6 ;  /* 0x0000000607097221 */ /* 0x000fe20000000100 */
[-C--:B------:R-:W-:Y:S01]  /*0680*/  FMUL R7, R6, R16.reuse ;  /* 0x0000001006077220 */ /* 0x080fe20000400000 */
[----:B------:R-:W-:Y:S01]  /*0690*/  FADD R13, R10, -R13 ;  /* 0x8000000d0a0d7221 */ /* 0x000fe20000000000 */
[C---:B------:R-:W-:Y:S01]  /*06a0*/  FADD R12, R11.reuse, R11 ;  /* 0x0000000b0b0c7221 */ /* 0x040fe20000000000 */
[----:B------:R-:W-:Y:S01]  /*06b0*/  FFMA R10, R11, R11, -R0 ;  /* 0x0000000b0b0a7223 */ /* 0x000fe20000000800 */
[----:B------:R-:W-:Y:S01]  /*06c0*/  FADD R9, R8, -R9 ;  /* 0x8000000908097221 */ /* 0x000fe20000000000 */
[----:B------:R-:W-:Y:S02]  /*06d0*/  FFMA R6, R6, R16, -R7 ;  /* 0x0000001006067223 */ /* 0x000fe40000000807 */
[----:B------:R-:W-:-:S02]  /*06e0*/  FFMA R10, R13, R12, R10 ;  /* 0x0000000c0d0a7223 */ /* 0x000fc4000000000a */
[----:B------:R-:W-:Y:S02]  /*06f0*/  FFMA R8, R9, R16, R6 ;  /* 0x0000001009087223 */ /* 0x000fe40000000006 */
[----:B------:R-:W-:Y:S02]  /*0700*/  FFMA R13, R13, R13, R10 ;  /* 0x0000000d0d0d7223 */ /* 0x000fe4000000000a */
[C---:B------:R-:W-:Y:S02]  /*0710*/  FADD R9, R7.reuse, R8 ;  /* 0x0000000807097221 */ /* 0x040fe40000000000 */
[C---:B------:R-:W-:Y:S02]  /*0720*/  FADD R10, R0.reuse, R13 ;  /* 0x0000000d000a7221 */ /* 0x040fe40000000000 */
[----:B------:R-:W-:Y:S02]  /*0730*/  FADD R7, -R7, R9 ;  /* 0x0000000907077221 */ /* 0x000fe40000000100 */
[--C-:B------:R-:W-:Y:S01]  /*0740*/  FADD R6, R9, -R10.reuse ;  /* 0x8000000a09067221 */ /* 0x100fe20000000000 */
[----:B------:R-:W-:Y:S01]  /*0750*/  FADD R0, R0, -R10 ;  /* 0x8000000a00007221 */ /* 0x000fe20000000000 */
[----:B------:R-:W-:-:S02]  /*0760*/  FADD R7, R8, -R7 ;  /* 0x8000000708077221 */ /* 0x000fc40000000000 */
[----:B------:R-:W-:Y:S01]  /*0770*/  FADD R11, -R9, R6 ;  /* 0x00000006090b7221 */ /* 0x000fe20000000100 */
[----:B------:R-:W-:-:S03]  /*0780*/  FADD R0, R13, R0 ;  /* 0x000000000d007221 */ /* 0x000fc60000000000 */
[--C-:B------:R-:W-:Y:S01]  /*0790*/  FADD R12, R6, -R11.reuse ;  /* 0x8000000b060c7221 */ /* 0x100fe20000000000 */
[----:B------:R-:W-:Y:S01]  /*07a0*/  FADD R11, -R10, -R11 ;  /* 0x8000000b0a0b7221 */ /* 0x000fe20000000100 */
[----:B------:R-:W-:Y:S02]  /*07b0*/  FADD R0, R7, -R0 ;  /* 0x8000000007007221 */ /* 0x000fe40000000000 */
[----:B------:R-:W-:-:S04]  /*07c0*/  FADD R12, R9, -R12 ;  /* 0x8000000c090c7221 */ /* 0x000fc80000000000 */
[----:B------:R-:W-:-:S04]  /*07d0*/  FADD R11, R12, R11 ;  /* 0x0000000b0c0b7221 */ /* 0x000fc80000000000 */
[----:B------:R-:W-:-:S04]  /*07e0*/  FADD R11, R11, R0 ;  /* 0x000000000b0b7221 */ /* 0x000fc80000000000 */
[----:B------:R-:W-:-:S04]  /*07f0*/  FADD R7, R6, R11 ;  /* 0x0000000b06077221 */ /* 0x000fc80000000000 */
[----:B------:R-:W-:-:S04]  /*0800*/  FADD R6, -R6, R7 ;  /* 0x0000000706067221 */ /* 0x000fc80000000100 */
[----:B------:R-:W-:Y:S01]  /*0810*/  FADD R6, R11, -R6 ;  /* 0x800000060b067221 */ /* 0x000fe20000000000 */
[----:B------:R-:W-:-:S03]  /*0820*/  HFMA2 R11, -RZ, RZ, 0, 0 ;  /* 0x00000000ff0b7431 */ /* 0x000fc600000001ff */
[C---:B------:R-:W-:Y:S01]  /*0830*/  FADD R0, R7.reuse, R6 ;  /* 0x0000000607007221 */ /* 0x040fe20000000000 */
[----:B------:R-:W-:-:S04]  /*0840*/  FSETP.GEU.AND P1, PT, R7, -R6, PT ;  /* 0x800000060700720b */ /* 0x000fc80003f2e000 */
[----:B------:R-:W-:-:S04]  /*0850*/  FSEL R0, R0, RZ, P1 ;  /* 0x000000ff00007208 */ /* 0x000fc80000800000 */
[----:B------:R-:W-:-:S13]  /*0860*/  FSETP.GT.AND P1, PT, R0, RZ, PT ;  /* 0x000000ff0000720b */ /* 0x000fda0003f24000 */
[----:B------:R-:W-:Y:S05]  /*0870*/  @!P1 BRA `(.L_x_3) ;  /* 0x0000000000349947 */ /* 0x000fea0003800000 */
[----:B------:R-:W-:Y:S01]  /*0880*/  IADD3 R6, PT, PT, R0, -0xd000000, RZ ;  /* 0xf300000000067810 */ /* 0x000fe20007ffe0ff */
[----:B------:R0:W2:Y:S01]  /*0890*/  MUFU.RSQ R7, R0 ;  /* 0x0000000000077308 */ /* 0x0000a20000001400 */
[----:B------:R-:W-:Y:S02]  /*08a0*/  BSSY.RECONVERGENT B1, `(.L_x_3) ;  /* 0x000000a000017945 */ /* 0x000fe40003800200 */
[----:B------:R-:W-:-:S13]  /*08b0*/  ISETP.GT.U32.AND P1, PT, R6, 0x727fffff, PT ;  /* 0x727fffff0600780c */ /* 0x000fda0003f24070 */
[----:B0-----:R-:W-:Y:S05]  /*08c0*/  @!P1 BRA `(.L_x_4) ;  /* 0x00000000000c9947 */ /* 0x001fea0003800000 */
[----:B------:R-:W-:-:S07]  /*08d0*/  MOV R12, 0x8f0 ;  /* 0x000008f0000c7802 */ /* 0x000fce0000000f00 */
[----:B-12---:R-:W-:Y:S05]  /*08e0*/  CALL.REL.NOINC `($__internal_1_$__cuda_sm20_sqrt_rn_f32_slowpath) ;  /* 0x0000000000fc7944 */ /* 0x006fea0003c00000 */
[----:B------:R-:W-:Y:S05]  /*08f0*/  BRA `(.L_x_5) ;  /* 0x0000000000107947 */ /* 0x000fea0003800000 */
.L_x_4:
[----:B--2---:R-:W-:Y:S01]  /*0900*/  FMUL.FTZ R11, R0, R7 ;  /* 0x00000007000b7220 */ /* 0x004fe20000410000 */
[----:B------:R-:W-:-:S03]  /*0910*/  FMUL.FTZ R6, R7, 0.5 ;  /* 0x3f00000007067820 */ /* 0x000fc60000410000 */
[----:B------:R-:W-:-:S04]  /*0920*/  FFMA R0, -R11, R11, R0 ;  /* 0x0000000b0b007223 */ /* 0x000fc80000000100 */
[----:B------:R-:W-:-:S07]  /*0930*/  FFMA R11, R0, R6, R11 ;  /* 0x00000006000b7223 */ /* 0x000fce000000000b */
.L_x_5:
[----:B------:R-:W-:Y:S05]  /*0940*/  BSYNC.RECONVERGENT B1 ;  /* 0x0000000000017941 */ /* 0x000fea0003800200 */
.L_x_3:
[----:B------:R-:W-:Y:S05]  /*0950*/  BSYNC.RECONVERGENT B0 ;  /* 0x0000000000007941 */ /* 0x000fea0003800200 */
.L_x_2:
[----:B-1----:R-:W-:-:S05]  /*0960*/  IMAD.WIDE R6, R23, 0x4, R2 ;  /* 0x0000000417067825 */ /* 0x002fca00078e0202 */
[----:B------:R0:W-:Y:S01]  /*0970*/  STG.E desc[UR4][R6.64], R11 ;  /* 0x0000000b06007986 */ /* 0x0001e2000c101904 */
[----:B------:R-:W-:Y:S05]  /*0980*/  @!P0 BRA `(.L_x_6) ;  /* 0xfffffff800448947 */ /* 0x000fea000383ffff */
[----:B------:R-:W-:Y:S05]  /*0990*/  EXIT ;  /* 0x000000000000794d */ /* 0x000fea0003800000 */
        .weak           $__internal_0_$__cuda_sm20_rcp_rn_f32_slowpath
        .type           $__internal_0_$__cuda_sm20_rcp_rn_f32_slowpath,@function
        .size           $__internal_0_$__cuda_sm20_rcp_rn_f32_slowpath,($__internal_1_$__cuda_sm20_sqrt_rn_f32_slowpath - $__internal_0_$__cuda_sm20_rcp_rn_f32_slowpath)
$__internal_0_$__cuda_sm20_rcp_rn_f32_slowpath:
[----:B------:R-:W-:-:S04]  /*09a0*/  SHF.L.U32 R3, R0, 0x1, RZ ;  /* 0x0000000100037819 */ /* 0x000fc800000006ff */
[----:B------:R-:W-:-:S04]  /*09b0*/  SHF.R.U32.HI R3, RZ, 0x18, R3 ;  /* 0x00000018ff037819 */ /* 0x000fc80000011603 */
[----:B------:R-:W-:-:S13]  /*09c0*/  ISETP.NE.U32.AND P0, PT, R3, RZ, PT ;  /* 0x000000ff0300720c */ /* 0x000fda0003f05070 */
[----:B------:R-:W-:Y:S05]  /*09d0*/  @P0 BRA `(.L_x_7) ;  /* 0x00000000002c0947 */ /* 0x000fea0003800000 */
[----:B------:R-:W-:-:S04]  /*09e0*/  SHF.L.U32 R3, R0, 0x1, RZ ;  /* 0x0000000100037819 */ /* 0x000fc800000006ff */
[----:B------:R-:W-:-:S13]  /*09f0*/  ISETP.NE.AND P0, PT, R3, RZ, PT ;  /* 0x000000ff0300720c */ /* 0x000fda0003f05270 */
[----:B------:R2:W3:Y:S01]  /*0a00*/  @!P0 MUFU.RCP R3, R0 ;  /* 0x0000000000038308 */ /* 0x0004e20000001000 */
[----:B------:R-:W-:Y:S05]  /*0a10*/  @!P0 BRA `(.L_x_8) ;  /* 0x0000000000a48947 */ /* 0x000fea0003800000 */
[----:B------:R-:W-:-:S04]  /*0a20*/  FFMA R4, R0, 1.84467440737095516160e+19, RZ ;  /* 0x5f80000000047823 */ /* 0x000fc800000000ff */
[----:B---3--:R-:W2:Y:S02]  /*0a30*/  MUFU.RCP R3, R4 ;  /* 0x0000000400037308 */ /* 0x008ea40000001000 */
[----:B--2---:R-:W-:-:S04]  /*0a40*/  FFMA R0, R4, R3, -1 ;  /* 0xbf80000004007423 */ /* 0x004fc80000000003 */
[----:B------:R-:W-:-:S04]  /*0a50*/  FADD.FTZ R0, -R0, -RZ ;  /* 0x800000ff00007221 */ /* 0x000fc80000010100 */
[----:B------:R-:W-:-:S04]  /*0a60*/  FFMA R0, R3, R0, R3 ;  /* 0x0000000003007223 */ /* 0x000fc80000000003 */
[----:B------:R-:W-:Y:S01]  /*0a70*/  FFMA R3, R0, 1.84467440737095516160e+19, RZ ;  /* 0x5f80000000037823 */ /* 0x000fe200000000ff */
[----:B------:R-:W-:Y:S06]  /*0a80*/  BRA `(.L_x_8) ;  /* 0x0000000000887947 */ /* 0x000fec0003800000 */
.L_x_7:
[----:B------:R-:W-:-:S04]  /*0a90*/  IADD3 R4, PT, PT, R3, -0xfd, RZ ;  /* 0xffffff0303047810 */ /* 0x000fc80007ffe0ff */
[----:B------:R-:W-:-:S13]  /*0aa0*/  ISETP.GT.U32.AND P0, PT, R4, 0x1, PT ;  /* 0x000000010400780c */ /* 0x000fda0003f04070 */
[----:B------:R-:W-:Y:S05]  /*0ab0*/  @P0 BRA `(.L_x_9) ;  /* 0x0000000000780947 */ /* 0x000fea0003800000 */
[----:B------:R-:W-:Y:S02]  /*0ac0*/  LOP3.LUT R5, R0, 0x7fffff, RZ, 0xc0, !PT ;  /* 0x007fffff00057812 */ /* 0x000fe400078ec0ff */
[----:B------:R-:W-:Y:S02]  /*0ad0*/  MOV R9, 0x3 ;  /* 0x0000000300097802 */ /* 0x000fe40000000f00 */
[----:B------:R-:W-:Y:S02]  /*0ae0*/  LOP3.LUT R5, R5, 0x3f800000, RZ, 0xfc, !PT ;  /* 0x3f80000005057812 */ /* 0x000fe400078efcff */
[----:B------:R-:W-:Y:S02]  /*0af0*/  SHF.L.U32 R10, R9, R4, RZ ;  /* 0x00000004090a7219 */ /* 0x000fe400000006ff */
[----:B------:R-:W0:Y:S02]  /*0b00*/  MUFU.RCP R6, R5 ;  /* 0x0000000500067308 */ /* 0x000e240000001000 */
[----:B0-----:R-:W-:-:S04]  /*0b10*/  FFMA R7, R5, R6, -1 ;  /* 0xbf80000005077423 */ /* 0x001fc80000000006 */
[----:B------:R-:W-:-:S04]  /*0b20*/  FADD.FTZ R7, -R7, -RZ ;  /* 0x800000ff07077221 */ /* 0x000fc80000010100 */
[CCC-:B------:R-:W-:Y:S01]  /*0b30*/  FFMA.RM R8, R6.reuse, R7.reuse, R6.reuse ;  /* 0x0000000706087223 */ /* 0x1c0fe20000004006 */
[----:B------:R-:W-:-:S04]  /*0b40*/  FFMA.RP R7, R6, R7, R6 ;  /* 0x0000000706077223 */ /* 0x000fc80000008006 */
[C---:B------:R-:W-:Y:S02]  /*0b50*/  LOP3.LUT R6, R8.reuse, 0x7fffff, RZ, 0xc0, !PT ;  /* 0x007fffff08067812 */ /* 0x040fe400078ec0ff */
[----:B------:R-:W-:Y:S02]  /*0b60*/  FSETP.NEU.FTZ.AND P0, PT, R8, R7, PT ;  /* 0x000000070800720b */ /* 0x000fe40003f1d000 */
[----:B------:R-:W-:Y:S02]  /*0b70*/  LOP3.LUT R7, R6, 0x800000, RZ, 0xfc, !PT ;  /* 0x0080000006077812 */ /* 0x000fe400078efcff */
[----:B------:R-:W-:Y:S02]  /*0b80*/  SEL R6, RZ, 0xffffffff, !P0 ;  /* 0xffffffffff067807 */ /* 0x000fe40004000000 */
[----:B------:R-:W-:Y:S02]  /*0b90*/  LOP3.LUT R5, R10, R7, RZ, 0xc0, !PT ;  /* 0x000000070a057212 */ /* 0x000fe400078ec0ff */
[----:B------:R-:W-:-:S02]  /*0ba0*/  IADD3 R6, PT, PT, -R6, RZ, RZ ;  /* 0x000000ff06067210 */ /* 0x000fc40007ffe1ff */
[-C--:B------:R-:W-:Y:S02]  /*0bb0*/  SHF.R.U32.HI R5, RZ, R4.reuse, R5 ;  /* 0x00000004ff057219 */ /* 0x080fe40000011605 */
[----:B------:R-:W-:Y:S02]  /*0bc0*/  LOP3.LUT P1, RZ, R6, R4, R7, 0xf8, !PT ;  /* 0x0000000406ff7212 */ /* 0x000fe4000782f807 */
[C---:B------:R-:W-:Y:S02]  /*0bd0*/  LOP3.LUT P0, RZ, R5.reuse, 0x1, RZ, 0xc0, !PT ;  /* 0x0000000105ff7812 */ /* 0x040fe4000780c0ff */
[----:B------:R-:W-:-:S04]  /*0be0*/  LOP3.LUT P2, RZ, R5, 0x2, RZ, 0xc0, !PT ;  /* 0x0000000205ff7812 */ /* 0x000fc8000784c0ff */
[----:B------:R-:W-:Y:S02]  /*0bf0*/  PLOP3.LUT P0, PT, P0, P1, P2, 0xe0, 0x0 ;  /* 0x000000000000781c */ /* 0x000fe40000703c20 */
[----:B------:R-:W-:Y:S02]  /*0c00*/  LOP3.LUT P1, RZ, R0, 0x7fffff, RZ, 0xc0, !PT ;  /* 0x007fffff00ff7812 */ /* 0x000fe4000782c0ff */
[----:B------:R-:W-:-:S04]  /*0c10*/  SEL R4, RZ, 0x1, !P0 ;  /* 0x00000001ff047807 */ /* 0x000fc80004000000 */
[----:B------:R-:W-:-:S04]  /*0c20*/  IADD3 R4, PT, PT, -R4, RZ, RZ ;  /* 0x000000ff04047210 */ /* 0x000fc80007ffe1ff */
[----:B------:R-:W-:Y:S02]  /*0c30*/  ISETP.GE.AND P0, PT, R4, RZ, PT ;  /* 0x000000ff0400720c */ /* 0x000fe40003f06270 */
[----:B------:R-:W-:-:S04]  /*0c40*/  IADD3 R4, PT, PT, R3, -0xfc, RZ ;  /* 0xffffff0403047810 */ /* 0x000fc80007ffe0ff */
[----:B------:R-:W-:-:S07]  /*0c50*/  SHF.R.U32.HI R3, RZ, R4, R7 ;  /* 0x00000004ff037219 */ /* 0x000fce0000011607 */
[----:B------:R-:W-:-:S04]  /*0c60*/  @!P0 IADD3 R3, PT, PT, R3, 0x1, RZ ;  /* 0x0000000103038810 */ /* 0x000fc80007ffe0ff */
[----:B------:R-:W-:-:S04]  /*0c70*/  @!P1 SHF.L.U32 R3, R3, 0x1, RZ ;  /* 0x0000000103039819 */ /* 0x000fc800000006ff */
[----:B------:R-:W-:Y:S01]  /*0c80*/  LOP3.LUT R3, R3, 0x80000000, R0, 0xf8, !PT ;  /* 0x8000000003037812 */ /* 0x000fe200078ef800 */
[----:B------:R-:W-:Y:S06]  /*0c90*/  BRA `(.L_x_8) ;  /* 0x0000000000047947 */ /* 0x000fec0003800000 */
.L_x_9:
[----:B------:R0:W1:Y:S02]  /*0ca0*/  MUFU.RCP R3, R0 ;  /* 0x0000000000037308 */ /* 0x0000640000001000 */
.L_x_8:
[----:B-1-3--:R-:W-:Y:S01]  /*0cb0*/  MOV R16, R3 ;  /* 0x0000000300107202 */ /* 0x00afe20000000f00 */
[----:B------:R-:W-:-:S04]  /*0cc0*/  HFMA2 R3, -RZ, RZ, 0, 0 ;  /* 0x00000000ff037431 */ /* 0x000fc800000001ff */
[----:B0-2---:R-:W-:Y:S05]  /*0cd0*/  RET.REL.NODEC R2 `(deviation_many_series_one_param_f32) ;  /* 0xfffffff002c87950 */ /* 0x005fea0003c3ffff */
        .weak           $__internal_1_$__cuda_sm20_sqrt_rn_f32_slowpath
        .type           $__internal_1_$__cuda_sm20_sqrt_rn_f32_slowpath,@function
        .size           $__internal_1_$__cuda_sm20_sqrt_rn_f32_slowpath,(.L_x_41 - $__internal_1_$__cuda_sm20_sqrt_rn_f32_slowpath)
$__internal_1_$__cuda_sm20_sqrt_rn_f32_slowpath:
[----:B------:R-:W-:-:S13]  /*0ce0*/  LOP3.LUT P1, RZ, R0, 0x7fffffff, RZ, 0xc0, !PT ;  /* 0x7fffffff00ff7812 */ /* 0x000fda000782c0ff */
[----:B------:R-:W-:Y:S01]  /*0cf0*/  @!P1 MOV R6, R0 ;  /* 0x0000000000069202 */ /* 0x000fe20000000f00 */
[----:B------:R-:W-:Y:S06]  /*0d00*/  @!P1 BRA `(.L_x_10) ;  /* 0x0000000000409947 */ /* 0x000fec0003800000 */
[----:B------:R-:W-:-:S13]  /*0d10*/  FSETP.GEU.FTZ.AND P1, PT, R0, RZ, PT ;  /* 0x000000ff0000720b */ /* 0x000fda0003f3e000 */
[----:B------:R-:W-:Y:S01]  /*0d20*/  @!P1 MOV R6, 0x7fffffff ;  /* 0x7fffffff00069802 */ /* 0x000fe20000000f00 */
[----:B------:R-:W-:Y:S06]  /*0d30*/  @!P1 BRA `(.L_x_10) ;  /* 0x0000000000349947 */ /* 0x000fec0003800000 */
[----:B------:R-:W-:-:S13]  /*0d40*/  FSETP.GTU.FTZ.AND P1, PT, |R0|, +INF , PT ;  /* 0x7f8000000000780b */ /* 0x000fda0003f3c200 */
[----:B------:R-:W-:Y:S01]  /*0d50*/  @P1 FADD.FTZ R6, R0, 1 ;  /* 0x3f80000000061421 */ /* 0x000fe20000010000 */
[----:B------:R-:W-:Y:S06]  /*0d60*/  @P1 BRA `(.L_x_10) ;  /* 0x0000000000281947 */ /* 0x000fec0003800000 */
[----:B------:R-:W-:-:S13]  /*0d70*/  FSETP.NEU.FTZ.AND P1, PT, |R0|, +INF , PT ;  /* 0x7f8000000000780b */ /* 0x000fda0003f3d200 */
[----:B------:R-:W-:-:S04]  /*0d80*/  @P1 FFMA R7, R0, 1.84467440737095516160e+19, RZ ;  /* 0x5f80000000071823 */ /* 0x000fc800000000ff */
[----:B------:R-:W0:Y:S02]  /*0d90*/  @P1 MUFU.RSQ R6, R7 ;  /* 0x0000000700061308 */ /* 0x000e240000001400 */
[----:B0-----:R-:W-:Y:S01]  /*0da0*/  @P1 FMUL.FTZ R8, R7, R6 ;  /* 0x0000000607081220 */ /* 0x001fe20000410000 */
[----:B------:R-:W-:Y:S01]  /*0db0*/  @P1 FMUL.FTZ R10, R6, 0.5 ;  /* 0x3f000000060a1820 */ /* 0x000fe20000410000 */
[----:B------:R-:W-:Y:S02]  /*0dc0*/  @!P1 MOV R6, R0 ;  /* 0x0000000000069202 */ /* 0x000fe40000000f00 */
[----:B------:R-:W-:-:S04]  /*0dd0*/  @P1 FADD.FTZ R9, -R8, -RZ ;  /* 0x800000ff08091221 */ /* 0x000fc80000010100 */
[----:B------:R-:W-:-:S04]  /*0de0*/  @P1 FFMA R9, R8, R9, R7 ;  /* 0x0000000908091223 */ /* 0x000fc80000000007 */
[----:B------:R-:W-:-:S04]  /*0df0*/  @P1 FFMA R9, R9, R10, R8 ;  /* 0x0000000a09091223 */ /* 0x000fc80000000008 */
[----:B------:R-:W-:-:S07]  /*0e00*/  @P1 FMUL.FTZ R6, R9, 2.3283064365386962891e-10 ;  /* 0x2f80000009061820 */ /* 0x000fce0000410000 */
.L_x_10:
[----:B------:R-:W-:Y:S01]  /*0e10*/  HFMA2 R7, -RZ, RZ, 0, 0 ;  /* 0x00000000ff077431 */ /* 0x000fe200000001ff */
[----:B------:R-:W-:Y:S02]  /*0e20*/  MOV R11, R6 ;  /* 0x00000006000b7202 */ /* 0x000fe40000000f00 */
[----:B------:R-:W-:-:S04]  /*0e30*/  MOV R6, R12 ;  /* 0x0000000c00067202 */ /* 0x000fc80000000f00 */
[----:B------:R-:W-:Y:S05]  /*0e40*/  RET.REL.NODEC R6 `(deviation_many_series_one_param_f32) ;  /* 0xfffffff0066c7950 */ /* 0x000fea0003c3ffff */
.L_x_11:
[----:B------:R-:W-:-:S00]  /*0e50*/  BRA `(.L_x_11) ;  /* 0xfffffffc00fc7947 */ /* 0x000fc0000383ffff */
[----:B------:R-:W-:-:S00]  /*0e60*/  NOP ;  /* 0x0000000000007918 */ /* 0x000fc00000000000 */
        /* <DEDUP_REMOVED lines=9> */
.L_x_41:


//--------------------- .text.deviation_batch_f32 --------------------------
	.section	.text.deviation_batch_f32,"ax",@progbits
	.align	128
        .global         deviation_batch_f32
        .type           deviation_batch_f32,@function
        .size           deviation_batch_f32,(.L_x_43 - deviation_batch_f32)
        .other          deviation_batch_f32,@"STO_CUDA_ENTRY STV_DEFAULT"
deviation_batch_f32:
.text.deviation_batch_f32:
[----:B------:R-:W-:Y:S01]  /*0000*/  LDC R1, c[0x0][0x37c] ;  /* 0x0000df00ff017b82 */ /* 0x000fe20000000800 */
[----:B------:R-:W0:Y:S01]  /*0010*/  S2R R7, SR_CTAID.Y ;  /* 0x0000000000077919 */ /* 0x000e220000002600 */
[----:B------:R-:W0:Y:S02]  /*0020*/  LDCU UR4, c[0x0][0x3a8] ;  /* 0x00007500ff0477ac */ /* 0x000e240008000800 */
[----:B0-----:R-:W-:-:S13]  /*0030*/  ISETP.GE.AND P0, PT, R7, UR4, PT ;  /* 0x0000000407007c0c */ /* 0x001fda000bf06270 */
[----:B------:R-:W-:Y:S05]  /*0040*/  @P0 EXIT ;  /* 0x000000000000094d */ /* 0x000fea0003800000 */
[----:B------:R-:W0:Y:S01]  /*0050*/  LDC.64 R4, c[0x0][0x3a0] ;  /* 0x0000e800ff047b82 */ /* 0x000e220000000a00 */
[----:B------:R-:W1:Y:S01]  /*0060*/  LDCU.64 UR4, c[0x0][0x358] ;  /* 0x00006b00ff0477ac */ /* 0x000e620008000a00 */
[----:B0-----:R-:W-:-:S06]  /*0070*/  IMAD.WIDE.U32 R4, R7, 0x4, R4 ;  /* 0x0000000407047825 */ /* 0x001fcc00078e0004 */
[----:B-1----:R-:W2:Y:S02]  /*0080*/  LDG.E.CONSTANT R4, desc[UR4][R4.64] ;  /* 0x0000000404047981 */ /* 0x002ea4000c1e9900 */
[----:B--2---:R-:W-:-:S13]  /*0090*/  ISETP.GE.AND P0, PT, R4, 0x1, PT ;  /* 0x000000010400780c */ /* 0x004fda0003f06270 */
[----:B------:R-:W-:Y:S05]  /*00a0*/  @!P0 EXIT ;  /* 0x000000000000894d */ /* 0x000fea0003800000 */
[----:B------:R-:W-:Y:S01]  /*00b0*/  I2FP.F32.U32 R0, R4 ;  /* 0x0000000400007245 */ /* 0x000fe20000201000 */
[----:B------:R-:W0:Y:S04]  /*00c0*/  LDCU UR7, c[0x0][0x398] ;  /* 0x00007300ff0777ac */ /* 0x000e280008000800 */
[----:B------:R-:W-:-:S05]  /*00d0*/  VIADD R2, R0, 0x1800000 ;  /* 0x0180000000027836 */ /* 0x000fca0000000000 */
[----:B------:R-:W-:-:S04]  /*00e0*/  LOP3.LUT R5, R2, 0x7f800000, RZ, 0xc0, !PT ;  /* 0x7f80000002057812 */ /* 0x000fc800078ec0ff */
[----:B------:R-:W-:Y:S01]  /*00f0*/  ISETP.GT.U32.AND P0, PT, R5, 0x1ffffff, PT ;  /* 0x01ffffff0500780c */ /* 0x000fe20003f04070 */
[----:B0-----:R-:W-:Y:S02]  /*0100*/  USHF.R.S32.HI UR6, URZ, 0x1f, UR7 ;  /* 0x0000001fff067899 */ /* 0x001fe40008011407 */
[----:B------:R-:W-:-:S04]  /*0110*/  IMAD.WIDE.U32 R2, R7, UR7, RZ ;  /* 0x0000000707027c25 */ /* 0x000fc8000f8e00ff */
[----:B------:R-:W-:-:S04]  /*0120*/  IMAD R5, R7, UR6, RZ ;  /* 0x0000000607057c24 */ /* 0x000fc8000f8e02ff */
[----:B------:R-:W-:Y:S02]  /*0130*/  IMAD.IADD R5, R3, 0x1, R5 ;  /* 0x0000000103057824 */ /* 0x000fe400078e0205 */
[----:B------:R-:W-:Y:S05]  /*0140*/  @P0 BRA `(.L_x_12) ;  /* 0x0000000000100947 */ /* 0x000fea0003800000 */
[----:B------:R-:W-:-:S07]  /*0150*/  MOV R6, 0x170 ;  /* 0x0000017000067802 */ /* 0x000fce0000000f00 */
[----:B------:R-:W-:Y:S05]  /*0160*/  CALL.REL.NOINC `($__internal_2_$__cuda_sm20_rcp_rn_f32_slowpath) ;  /* 0x0000001400247944 */ /* 0x000fea0003c00000 */
[----:B------:R-:W-:Y:S01]  /*0170*/  IMAD.MOV.U32 R6, RZ, RZ, R0 ;  /* 0x000000ffff067224 */ /* 0x000fe200078e0000 */
[----:B------:R-:W-:Y:S06]  /*0180*/  BRA `(.L_x_13) ;  /* 0x0000000000107947 */ /* 0x000fec0003800000 */
.L_x_12:
[----:B------:R-:W0:Y:S02]  /*0190*/  MUFU.RCP R7, R0 ;  /* 0x0000000000077308 */ /* 0x000e240000001000 */
[----:B0-----:R-:W-:-:S04]  /*01a0*/  FFMA R6, R0, R7, -1 ;  /* 0xbf80000000067423 */ /* 0x001fc80000000007 */
[----:B------:R-:W-:-:S04]  /*01b0*/  FADD.FTZ R6, -R6, -RZ ;  /* 0x800000ff06067221 */ /* 0x000fc80000010100 */
[----:B------:R-:W-:-:S07]  /*01c0*/  FFMA R6, R7, R6, R7 ;  /* 0x0000000607067223 */ /* 0x000fce0000000007 */
.L_x_13:
[----:B------:R-:W0:Y:S01]  /*01d0*/  S2R R0, SR_TID.X ;  /* 0x0000000000007919 */ /* 0x000e220000002100 */
[----:B------:R-:W0:Y:S08]  /*01e0*/  S2UR UR6, SR_CTAID.X ;  /* 0x00000000000679c3 */ /* 0x000e300000002500 */
[----:B------:R-:W0:Y:S01]  /*01f0*/  LDC R7, c[0x0][0x360] ;  /* 0x0000d800ff077b82 */ /* 0x000e220000000800 */
[----:B------:R-:W1:Y:S07]  /*0200*/  LDCU UR7, c[0x0][0x370] ;  /* 0x00006e00ff0777ac */ /* 0x000e6e0008000800 */
[----:B------:R-:W2:Y:S01]  /*0210*/  LDC.64 R14, c[0x0][0x398] ;  /* 0x0000e600ff0e7b82 */ /* 0x000ea20000000a00 */
[----:B0-----:R-:W-:-:S02]  /*0220*/  IMAD R9, R7, UR6, R0 ;  /* 0x0000000607097c24 */ /* 0x001fc4000f8e0200 */
[----:B-1----:R-:W-:-:S03]  /*0230*/  IMAD R7, R7, UR7, RZ ;  /* 0x0000000707077c24 */ /* 0x002fc6000f8e02ff */
[----:B--2---:R-:W-:-:S13]  /*0240*/  ISETP.GE.AND P0, PT, R9, R14, PT ;  /* 0x0000000e0900720c */ /* 0x004fda0003f06270 */
[----:B------:R-:W-:Y:S05]  /*0250*/  @P0 EXIT ;  /* 0x000000000000094d */ /* 0x000fea0003800000 */
[----:B------:R-:W0:Y:S01]  /*0260*/  LDC.64 R16, c[0x0][0x390] ;  /* 0x0000e400ff107b82 */ /* 0x000e220000000a00 */
[----:B------:R-:W1:Y:S01]  /*0270*/  LDCU UR12, c[0x0][0x398] ;  /* 0x00007300ff0c77ac */ /* 0x000e620008000800 */
[----:B------:R-:W2:Y:S06]  /*0280*/  LDCU.64 UR6, c[0x0][0x3b0] ;  /* 0x00007600ff0677ac */ /* 0x000eac0008000a00 */
[----:B------:R-:W3:Y:S01]  /*0290*/  LDC.64 R10, c[0x0][0x380] ;  /* 0x0000e000ff0a7b82 */ /* 0x000ee20000000a00 */
[----:B------:R-:W4:Y:S07]  /*02a0*/  LDCU.128 UR8, c[0x0][0x380] ;  /* 0x00007000ff0877ac */ /* 0x000f2e0008000c00 */
[----:B------:R-:W1:Y:S01]  /*02b0*/  LDC.64 R12, c[0x0][0x388] ;  /* 0x0000e200ff0c7b82 */ /* 0x000e620000000a00 */
[----:B0-----:R-:W-:-:S04]  /*02c0*/  IMAD.WIDE R18, R15, 0x4, R16 ;  /* 0x000000040f127825 */ /* 0x001fc800078e0210 */
[----:B------:R-:W-:Y:S02]  /*02d0*/  IMAD.WIDE R20, R14, 0x4, R16 ;  /* 0x000000040e147825 */ /* 0x000fe400078e0210 */
[----:B------:R-:W5:Y:S04]  /*02e0*/  LDG.E.CONSTANT R18, desc[UR4][R18.64] ;  /* 0x0000000412127981 */ /* 0x000f68000c1e9900 */
[----:B------:R-:W5:Y:S01]  /*02f0*/  LDG.E.CONSTANT R21, desc[UR4][R20.64] ;  /* 0x0000000414157981 */ /* 0x000f62000c1e9900 */
[----:B------:R-:W-:Y:S02]  /*0300*/  IADD3 R8, PT, PT, R4, -0x1, R15 ;  /* 0xffffffff04087810 */ /* 0x000fe40007ffe00f */
[----:B-----5:R-:W-:-:S13]  /*0310*/  ISETP.NE.AND P0, PT, R21, R18, PT ;  /* 0x000000121500720c */ /* 0x020fda0003f05270 */
[----:B-1234-:R-:W-:Y:S05]  /*0320*/  @P0 BRA `(.L_x_14) ;  /* 0x0000000000ec0947 */ /* 0x01efea0003800000 */
.L_x_19:
[----:B------:R-:W-:Y:S01]  /*0330*/  ISETP.GE.AND P0, PT, R9, R8, PT ;  /* 0x000000080900720c */ /* 0x000fe20003f06270 */
[----:B------:R-:W-:Y:S01]  /*0340*/  BSSY.RECONVERGENT B0, `(.L_x_15) ;  /* 0x0000030000007945 */ /* 0x000fe20003800200 */
[----:B0-----:R-:W-:-:S11]  /*0350*/  IMAD.MOV.U32 R17, RZ, RZ, 0x7fffffff ;  /* 0x7fffffffff117424 */ /* 0x001fd600078e00ff */
[----:B------:R-:W-:Y:S05]  /*0360*/  @!P0 BRA `(.L_x_16) ;  /* 0x0000000000b48947 */ /* 0x000fea0003800000 */
[----:B------:R-:W-:Y:S01]  /*0370*/  ISETP.NE.AND P0, PT, R4, 0x1, PT ;  /* 0x000000010400780c */ /* 0x000fe20003f05270 */
[----:B------:R-:W-:-:S12]  /*0380*/  IMAD.MOV.U32 R17, RZ, RZ, RZ ;  /* 0x000000ffff117224 */ /* 0x000fd800078e00ff */
[----:B------:R-:W-:Y:S05]  /*0390*/  @!P0 BRA `(.L_x_16) ;  /* 0x0000000000a88947 */ /* 0x000fea0003800000 */
[----:B------:R-:W-:Y:S01]  /*03a0*/  IADD3 R0, P0, PT, -R4, R9, RZ ;  /* 0x0000000904007210 */ /* 0x000fe20007f1e1ff */
[----:B------:R-:W-:-:S03]  /*03b0*/  IMAD.WIDE R16, R9, 0x8, R10 ;  /* 0x0000000809107825 */ /* 0x000fc600078e020a */
[C---:B------:R-:W-:Y:S01]  /*03c0*/  LEA.HI.X.SX32 R15, R9.reuse, 0xffffffff, 0x1, P0 ;  /* 0xffffffff090f7811 */ /* 0x040fe200000f0eff */
[C---:B------:R-:W-:Y:S02]  /*03d0*/  IMAD.SHL.U32 R18, R0.reuse, 0x8, RZ ;  /* 0x0000000800127824 */ /* 0x040fe400078e00ff */
[----:B------:R-:W2:Y:S01]  /*03e0*/  LDG.E.64.CONSTANT R16, desc[UR4][R16.64+0x8] ;  /* 0x0000080410107981 */ /* 0x000ea2000c1e9b00 */
[----:B------:R-:W-:Y:S01]  /*03f0*/  SHF.L.U64.HI R0, R0, 0x3, R15 ;  /* 0x0000000300007819 */ /* 0x000fe2000001020f */
[----:B------:R-:W-:Y:S01]  /*0400*/  IMAD.WIDE R14, R9, 0x8, R12 ;  /* 0x00000008090e7825 */ /* 0x000fe200078e020c */
[C---:B------:R-:W-:Y:S02]  /*0410*/  IADD3 R20, P0, PT, R18.reuse, UR8, RZ ;  /* 0x0000000812147c10 */ /* 0x040fe4000ff1e0ff */
[----:B------:R-:W-:Y:S02]  /*0420*/  IADD3 R18, P1, PT, R18, UR10, RZ ;  /* 0x0000000a12127c10 */ /* 0x000fe4000ff3e0ff */
[C---:B------:R-:W-:Y:S01]  /*0430*/  IADD3.X R21, PT, PT, R0.reuse, UR9, RZ, P0, !PT ;  /* 0x0000000900157c10 */ /* 0x040fe200087fe4ff */
[----:B------:R-:W3:Y:S01]  /*0440*/  LDG.E.64.CONSTANT R14, desc[UR4][R14.64+0x8] ;  /* 0x000008040e0e7981 */ /* 0x000ee2000c1e9b00 */
[----:B------:R-:W-:-:S04]  /*0450*/  IADD3.X R19, PT, PT, R0, UR11, RZ, P1, !PT ;  /* 0x0000000b00137c10 */ /* 0x000fc80008ffe4ff */
[----:B------:R-:W2:Y:S04]  /*0460*/  LDG.E.64.CONSTANT R20, desc[UR4][R20.64+0x8] ;  /* 0x0000080414147981 */ /* 0x000ea8000c1e9b00 */
[----:B------:R-:W3:Y:S01]  /*0470*/  LDG.E.64.CONSTANT R18, desc[UR4][R18.64+0x8] ;  /* 0x0000080412127981 */ /* 0x000ee2000c1e9b00 */
[----:B--2---:R-:W-:Y:S01]  /*0480*/  FADD R0, R16, -R20 ;  /* 0x8000001410007221 */ /* 0x004fe20000000000 */
[----:B------:R-:W-:Y:S01]  /*0490*/  FADD R23, R17, -R21 ;  /* 0x8000001511177221 */ /* 0x000fe20000000000 */
[----:B---3--:R-:W-:Y:S01]  /*04a0*/  FADD R22, R14, -R18 ;  /* 0x800000120e167221 */ /* 0x008fe20000000000 */
[----:B------:R-:W-:Y:S02]  /*04b0*/  FADD R25, R15, -R19 ;  /* 0x800000130f197221 */ /* 0x000fe40000000000 */
[----:B------:R-:W-:-:S02]  /*04c0*/  FADD R23, R0, R23 ;  /* 0x0000001700177221 */ /* 0x000fc40000000000 */
[----:B------:R-:W-:Y:S02]  /*04d0*/  FADD R25, R22, R25 ;  /* 0x0000001916197221 */ /* 0x000fe40000000000 */
[-C--:B------:R-:W-:Y:S02]  /*04e0*/  FMUL R23, R23, R6.reuse ;  /* 0x0000000617177220 */ /* 0x080fe40000400000 */
[----:B------:R-:W-:-:S04]  /*04f0*/  FMUL R0, R25, R6 ;  /* 0x0000000619007220 */ /* 0x000fc80000400000 */
[----:B------:R-:W-:-:S05]  /*0500*/  FFMA R0, -R23, R23, R0 ;  /* 0x0000001717007223 */ /* 0x000fca0000000100 */
[----:B------:R-:W-:-:S04]  /*0510*/  FSETP.GEU.AND P0, PT, R0, RZ, PT ;  /* 0x000000ff0000720b */ /* 0x000fc80003f0e000 */
[----:B------:R-:W-:-:S04]  /*0520*/  FSEL R0, R0, RZ, P0 ;  /* 0x000000ff00007208 */ /* 0x000fc80000000000 */
[----:B------:R-:W-:Y:S01]  /*0530*/  FSETP.GT.AND P0, PT, R0, RZ, PT ;  /* 0x000000ff0000720b */ /* 0x000fe20003f04000 */
[----:B------:R-:W-:-:S12]  /*0540*/  IMAD.MOV.U32 R17, RZ, RZ, RZ ;  /* 0x000000ffff117224 */ /* 0x000fd800078e00ff */
[----:B------:R-:W-:Y:S05]  /*0550*/  @!P0 BRA `(.L_x_16) ;  /* 0x0000000000388947 */ /* 0x000fea0003800000 */
[----:B------:R-:W-:Y:S01]  /*0560*/  VIADD R14, R0, 0xf3000000 ;  /* 0xf3000000000e7836 */ /* 0x000fe20000000000 */
[----:B------:R0:W1:Y:S01]  /*0570*/  MUFU.RSQ R15, R0 ;  /* 0x00000000000f7308 */ /* 0x0000620000001400 */
[----:B------:R-:W-:Y:S03]  /*0580*/  BSSY.RECONVERGENT B1, `(.L_x_16) ;  /* 0x000000b000017945 */ /* 0x000fe60003800200 */
[----:B------:R-:W-:-:S13]  /*0590*/  ISETP.GT.U32.AND P0, PT, R14, 0x727fffff, PT ;  /* 0x727fffff0e00780c */ /* 0x000fda0003f04070 */
[----:B01----:R-:W-:Y:S05]  /*05a0*/  @!P0 BRA `(.L_x_17) ;  /* 0x0000000000108947 */ /* 0x003fea0003800000 */
[----:B------:R-:W-:-:S07]  /*05b0*/  MOV R21, 0x5d0 ;  /* 0x000005d000157802 */ /* 0x000fce0000000f00 */
[----:B------:R-:W-:Y:S05]  /*05c0*/  CALL.REL.NOINC `($__internal_3_$__cuda_sm20_sqrt_rn_f32_slowpath) ;  /* 0x0000001000dc7944 */ /* 0x000fea0003c00000 */
[----:B------:R-:W-:Y:S01]  /*05d0*/  IMAD.MOV.U32 R17, RZ, RZ, R19 ;  /* 0x000000ffff117224 */ /* 0x000fe200078e0013 */
[----:B------:R-:W-:Y:S06]  /*05e0*/  BRA `(.L_x_18) ;  /* 0x0000000000107947 */ /* 0x000fec0003800000 */
.L_x_17:
[----:B------:R-:W-:Y:S01]  /*05f0*/  FMUL.FTZ R17, R0, R15 ;  /* 0x0000000f00117220 */ /* 0x000fe20000410000 */
[----:B------:R-:W-:-:S03]  /*0600*/  FMUL.FTZ R14, R15, 0.5 ;  /* 0x3f0000000f0e7820 */ /* 0x000fc60000410000 */
[----:B------:R-:W-:-:S04]  /*0610*/  FFMA R0, -R17, R17, R0 ;  /* 0x0000001111007223 */ /* 0x000fc80000000100 */
[----:B------:R-:W-:-:S07]  /*0620*/  FFMA R17, R0, R14, R17 ;  /* 0x0000000e00117223 */ /* 0x000fce0000000011 */
.L_x_18:
[----:B------:R-:W-:Y:S05]  /*0630*/  BSYNC.RECONVERGENT B1 ;  /* 0x0000000000017941 */ /* 0x000fea0003800200 */
.L_x_16:
[----:B------:R-:W-:Y:S05]  /*0640*/  BSYNC.RECONVERGENT B0 ;  /* 0x0000000000007941 */ /* 0x000fea0003800200 */
.L_x_15:
[----:B------:R-:W-:-:S04]  /*0650*/  IADD3 R0, P0, PT, R9, R2, RZ ;  /* 0x0000000209007210 */ /* 0x000fc80007f1e0ff */
[----:B------:R-:W-:Y:S01]  /*0660*/  LEA.HI.X.SX32 R15, R9, R5, 0x1, P0 ;  /* 0x00000005090f7211 */ /* 0x000fe200000f0eff */
[----:B------:R-:W-:Y:S01]  /*0670*/  IMAD.IADD R9, R7, 0x1, R9 ;  /* 0x0000000107097824 */ /* 0x000fe200078e0209 */
[----:B------:R-:W-:-:S04]  /*0680*/  LEA R14, P0, R0, UR6, 0x2 ;  /* 0x00000006000e7c11 */ /* 0x000fc8000f8010ff */
[----:B------:R-:W-:Y:S02]  /*0690*/  LEA.HI.X R15, R0, UR7, R15, 0x2, P0 ;  /* 0x00000007000f7c11 */ /* 0x000fe400080f140f */
[----:B------:R-:W-:-:S03]  /*06a0*/  ISETP.GE.AND P0, PT, R9, UR12, PT ;  /* 0x0000000c09007c0c */ /* 0x000fc6000bf06270 */
[----:B------:R0:W-:Y:S10]  /*06b0*/  STG.E desc[UR4][R14.64], R17 ;  /* 0x000000110e007986 */ /* 0x0001f4000c101904 */
[----:B------:R-:W-:Y:S05]  /*06c0*/  @!P0 BRA `(.L_x_19) ;  /* 0xfffffffc00188947 */ /* 0x000fea000383ffff */
[----:B------:R-:W-:Y:S05]  /*06d0*/  EXIT ;  /* 0x000000000000794d */ /* 0x000fea0003800000 */
.L_x_14:
[----:B------:R-:W0:Y:S01]  /*06e0*/  I2F.U32.RP R12, R7 ;  /* 0x00000007000c7306 */ /* 0x000e220000209000 */
[C---:B------:R-:W-:Y:S01]  /*06f0*/  IMAD.IADD R15, R7.reuse, 0x1, R9 ;  /* 0x00000001070f7824 */ /* 0x040fe200078e0209 */
[----:B------:R-:W-:Y:S01]  /*0700*/  ISETP.NE.U32.AND P2, PT, R7, RZ, PT ;  /* 0x000000ff0700720c */ /* 0x000fe20003f45070 */
[----:B------:R-:W-:Y:S01]  /*0710*/  IMAD.MOV R13, RZ, RZ, -R7 ;  /* 0x000000ffff0d7224 */ /* 0x000fe200078e0a07 */
[----:B------:R-:W-:Y:S02]  /*0720*/  BSSY.RECONVERGENT B0, `(.L_x_20) ;  /* 0x000005e000007945 */ /* 0x000fe40003800200 */
[CC--:B------:R-:W-:Y:S02]  /*0730*/  ISETP.GE.AND P0, PT, R15.reuse, R14.reuse, PT ;  /* 0x0000000e0f00720c */ /* 0x0c0fe40003f06270 */
[----:B------:R-:W-:Y:S02]  /*0740*/  VIMNMX R14, PT, PT, R15, R14, !PT ;  /* 0x0000000e0f0e7248 */ /* 0x000fe40007fe0100 */
[----:B------:R-:W-:-:S04]  /*0750*/  SEL R0, RZ, 0x1, P0 ;  /* 0x00000001ff007807 */ /* 0x000fc80000000000 */
[----:B------:R-:W-:Y:S01]  /*0760*/  IADD3 R14, PT, PT, R14, -R15, -R0 ;  /* 0x8000000f0e0e7210 */ /* 0x000fe20007ffe800 */
[----:B0-----:R-:W0:Y:S02]  /*0770*/  MUFU.RCP R12, R12 ;  /* 0x0000000c000c7308 */ /* 0x001e240000001000 */
[----:B0-----:R-:W-:-:S06]  /*0780*/  VIADD R10, R12, 0xffffffe ;  /* 0x0ffffffe0c0a7836 */ /* 0x001fcc0000000000 */
[----:B------:R0:W1:Y:S02]  /*0790*/  F2I.FTZ.U32.TRUNC.NTZ R11, R10 ;  /* 0x0000000a000b7305 */ /* 0x000064000021f000 */
[----:B0-----:R-:W-:Y:S02]  /*07a0*/  IMAD.MOV.U32 R10, RZ, RZ, RZ ;  /* 0x000000ffff0a7224 */ /* 0x001fe400078e00ff */
[----:B-1----:R-:W-:-:S04]  /*07b0*/  IMAD R13, R13, R11, RZ ;  /* 0x0000000b0d0d7224 */ /* 0x002fc800078e02ff */
[----:B------:R-:W-:-:S06]  /*07c0*/  IMAD.HI.U32 R11, R11, R13, R10 ;  /* 0x0000000d0b0b7227 */ /* 0x000fcc00078e000a */
[----:B------:R-:W-:-:S04]  /*07d0*/  IMAD.HI.U32 R11, R11, R14, RZ ;  /* 0x0000000e0b0b7227 */ /* 0x000fc800078e00ff */
[----:B------:R-:W-:-:S04]  /*07e0*/  IMAD.MOV R10, RZ, RZ, -R11 ;  /* 0x000000ffff0a7224 */ /* 0x000fc800078e0a0b */
[----:B------:R-:W-:-:S05]  /*07f0*/  IMAD R14, R7, R10, R14 ;  /* 0x0000000a070e7224 */ /* 0x000fca00078e020e */
[----:B------:R-:W-:-:S13]  /*0800*/  ISETP.GE.U32.AND P0, PT, R14, R7, PT ;  /* 0x000000070e00720c */ /* 0x000fda0003f06070 */
[----:B------:R-:W-:Y:S02]  /*0810*/  @P0 IMAD.IADD R14, R14, 0x1, -R7 ;  /* 0x000000010e0e0824 */ /* 0x000fe400078e0a07 */
[----:B------:R-:W-:-:S03]  /*0820*/  @P0 VIADD R11, R11, 0x1 ;  /* 0x000000010b0b0836 */ /* 0x000fc60000000000 */
[----:B------:R-:W-:-:S13]  /*0830*/  ISETP.GE.U32.AND P1, PT, R14, R7, PT ;  /* 0x000000070e00720c */ /* 0x000fda0003f26070 */
[----:B------:R-:W-:Y:S01]  /*0840*/  @P1 VIADD R11, R11, 0x1 ;  /* 0x000000010b0b1836 */ /* 0x000fe20000000000 */
[----:B------:R-:W-:-:S05]  /*0850*/  @!P2 LOP3.LUT R11, RZ, R7, RZ, 0x33, !PT ;  /* 0x00000007ff0ba212 */ /* 0x000fca00078e33ff */
[----:B------:R-:W-:-:S05]  /*0860*/  IMAD.IADD R14, R0, 0x1, R11 ;  /* 0x00000001000e7824 */ /* 0x000fca00078e020b */
[----:B------:R-:W-:-:S04]  /*0870*/  LOP3.LUT R0, R14, 0x1, RZ, 0xc0, !PT ;  /* 0x000000010e007812 */ /* 0x000fc800078ec0ff */
[----:B------:R-:W-:-:S13]  /*0880*/  ISETP.NE.U32.AND P0, PT, R0, 0x1, PT ;  /* 0x000000010000780c */ /* 0x000fda0003f05070 */
[----:B------:R-:W-:Y:S05]  /*0890*/  @!P0 BRA `(.L_x_21) ;  /* 0x0000000400188947 */ /* 0x000fea0003800000 */
[----:B------:R-:W-:Y:S01]  /*08a0*/  ISETP.GE.AND P0, PT, R9, R8, PT ;  /* 0x000000080900720c */ /* 0x000fe20003f06270 */
[----:B------:R-:W-:Y:S01]  /*08b0*/  BSSY.RECONVERGENT B1, `(.L_x_22) ;  /* 0x000003d000017945 */ /* 0x000fe20003800200 */
[----:B------:R-:W-:-:S11]  /*08c0*/  IMAD.MOV.U32 R13, RZ, RZ, 0x7fffffff ;  /* 0x7fffffffff0d7424 */ /* 0x000fd600078e00ff */
[----:B------:R-:W-:Y:S05]  /*08d0*/  @!P0 BRA `(.L_x_23) ;  /* 0x0000000000e88947 */ /* 0x000fea0003800000 */
[----:B------:R-:W0:Y:S01]  /*08e0*/  LDCU.64 UR6, c[0x0][0x390] ;  /* 0x00007200ff0677ac */ /* 0x000e220008000a00 */
[----:B------:R-:W-:Y:S01]  /*08f0*/  SHF.R.S32.HI R12, RZ, 0x1f, R9 ;  /* 0x0000001fff0c7819 */ /* 0x000fe20000011409 */
[----:B------:R-:W-:Y:S01]  /*0900*/  IMAD.WIDE R16, R9, 0x4, R16 ;  /* 0x0000000409107825 */ /* 0x000fe200078e0210 */
[----:B------:R-:W-:-:S04]  /*0910*/  IADD3 R19, P0, PT, -R4, R9, RZ ;  /* 0x0000000904137210 */ /* 0x000fc80007f1e1ff */
[----:B------:R-:W-:Y:S01]  /*0920*/  IADD3.X R0, PT, PT, R12, -0x1, RZ, P0, !PT ;  /* 0xffffffff0c007810 */ /* 0x000fe200007fe4ff */
[----:B------:R-:W2:Y:S01]  /*0930*/  LDG.E.CONSTANT R16, desc[UR4][R16.64+0x4] ;  /* 0x0000040410107981 */ /* 0x000ea2000c1e9900 */
[----:B0-----:R-:W-:-:S04]  /*0940*/  LEA R10, P0, R19, UR6, 0x2 ;  /* 0x00000006130a7c11 */ /* 0x001fc8000f8010ff */
[----:B------:R-:W-:-:S06]  /*0950*/  LEA.HI.X R11, R19, UR7, R0, 0x2, P0 ;  /* 0x00000007130b7c11 */ /* 0x000fcc00080f1400 */
[----:B------:R-:W2:Y:S02]  /*0960*/  LDG.E.CONSTANT R11, desc[UR4][R10.64+0x4] ;  /* 0x000004040a0b7981 */ /* 0x000ea4000c1e9900 */
[----:B--2---:R-:W-:-:S04]  /*0970*/  ISETP.NE.AND P0, PT, R16, R11, PT ;  /* 0x0000000b1000720c */ /* 0x004fc80003f05270 */
[----:B------:R-:W-:Y:S02]  /*0980*/  ISETP.EQ.OR P1, PT, R4, 0x1, P0 ;  /* 0x000000010400780c */ /* 0x000fe40000722670 */
[----:B------:R-:W-:-:S11]  /*0990*/  FSEL R13, RZ, +QNAN , !P0 ;  /* 0x7fffffffff0d7808 */ /* 0x000fd60004000000 */
[----:B------:R-:W-:Y:S05]  /*09a0*/  @P1 BRA `(.L_x_23) ;  /* 0x0000000000b41947 */ /* 0x000fea0003800000 */
[----:B------:R-:W0:Y:S01]  /*09b0*/  LDCU.128 UR8, c[0x0][0x380] ;  /* 0x00007000ff0877ac */ /* 0x000e220008000c00 */
[C---:B------:R-:W-:Y:S01]  /*09c0*/  IMAD.SHL.U32 R18, R9.reuse, 0x8, RZ ;  /* 0x0000000809127824 */ /* 0x040fe200078e00ff */
[----:B------:R-:W-:Y:S01]  /*09d0*/  SHF.L.U64.HI R13, R9, 0x3, R12 ;  /* 0x00000003090d7819 */ /* 0x000fe2000001020c */
[C---:B------:R-:W-:Y:S01]  /*09e0*/  IMAD.SHL.U32 R16, R19.reuse, 0x8, RZ ;  /* 0x0000000813107824 */ /* 0x040fe200078e00ff */
[----:B------:R-:W-:Y:S02]  /*09f0*/  SHF.L.U64.HI R0, R19, 0x3, R0 ;  /* 0x0000000313007819 */ /* 0x000fe40000010200 */
[C---:B0-----:R-:W-:Y:S02]  /*0a00*/  IADD3 R10, P0, PT, R18.reuse, UR8, RZ ;  /* 0x00000008120a7c10 */ /* 0x041fe4000ff1e0ff */
[----:B------:R-:W-:Y:S02]  /*0a10*/  IADD3 R18, P2, PT, R18, UR10, RZ ;  /* 0x0000000a12127c10 */ /* 0x000fe4000ff5e0ff */
[----:B------:R-:W-:-:S02]  /*0a20*/  IADD3 R12, P1, PT, R16, UR8, RZ ;  /* 0x00000008100c7c10 */ /* 0x000fc4000ff3e0ff */
[----:B------:R-:W-:Y:S02]  /*0a30*/  IADD3 R16, P3, PT, R16, UR10, RZ ;  /* 0x0000000a10107c10 */ /* 0x000fe4000ff7e0ff */
[C---:B------:R-:W-:Y:S02]  /*0a40*/  IADD3.X R11, PT, PT, R13.reuse, UR9, RZ, P0, !PT ;  /* 0x000000090d0b7c10 */ /* 0x040fe400087fe4ff */
[----:B------:R-:W-:Y:S02]  /*0a50*/  IADD3.X R19, PT, PT, R13, UR11, RZ, P2, !PT ;  /* 0x0000000b0d137c10 */ /* 0x000fe400097fe4ff */
[C---:B------:R-:W-:Y:S02]  /*0a60*/  IADD3.X R13, PT, PT, R0.reuse, UR9, RZ, P1, !PT ;  /* 0x00000009000d7c10 */ /* 0x040fe40008ffe4ff */
[----:B------:R-:W-:Y:S01]  /*0a70*/  IADD3.X R17, PT, PT, R0, UR11, RZ, P3, !PT ;  /* 0x0000000b00117c10 */ /* 0x000fe20009ffe4ff */
[----:B------:R-:W2:Y:S04]  /*0a80*/  LDG.E.64.CONSTANT R10, desc[UR4][R10.64+0x8] ;  /* 0x000008040a0a7981 */ /* 0x000ea8000c1e9b00 */
[----:B------:R-:W2:Y:S04]  /*0a90*/  LDG.E.64.CONSTANT R12, desc[UR4][R12.64+0x8] ;  /* 0x000008040c0c7981 */ /* 0x000ea8000c1e9b00 */
[----:B------:R-:W3:Y:S04]  /*0aa0*/  LDG.E.64.CONSTANT R18, desc[UR4][R18.64+0x8] ;  /* 0x0000080412127981 */ /* 0x000ee8000c1e9b00 */
[----:B------:R-:W3:Y:S01]  /*0ab0*/  LDG.E.64.CONSTANT R16, desc[UR4][R16.64+0x8] ;  /* 0x0000080410107981 */ /* 0x000ee2000c1e9b00 */
[----:B--2---:R-:W-:Y:S01]  /*0ac0*/  FADD R0, R10, -R12 ;  /* 0x8000000c0a007221 */ /* 0x004fe20000000000 */
[----:B------:R-:W-:Y:S01]  /*0ad0*/  FADD R21, R11, -R13 ;  /* 0x8000000d0b157221 */ /* 0x000fe20000000000 */
[----:B------:R-:W-:-:S03]  /*0ae0*/  IMAD.MOV.U32 R13, RZ, RZ, RZ ;  /* 0x000000ffff0d7224 */ /* 0x000fc600078e00ff */
[----:B------:R-:W-:Y:S01]  /*0af0*/  FADD R21, R0, R21 ;  /* 0x0000001500157221 */ /* 0x000fe20000000000 */
[----:B---3--:R-:W-:Y:S01]  /*0b00*/  FADD R20, R18, -R16 ;  /* 0x8000001012147221 */ /* 0x008fe20000000000 */
[----:B------:R-:W-:Y:S02]  /*0b10*/  FADD R23, R19, -R17 ;  /* 0x8000001113177221 */ /* 0x000fe40000000000 */
[----:B------:R-:W-:Y:S02]  /*0b20*/  FMUL R21, R21, R6 ;  /* 0x0000000615157220 */ /* 0x000fe40000400000 */
[----:B------:R-:W-:-:S04]  /*0b30*/  FADD R23, R20, R23 ;  /* 0x0000001714177221 */ /* 0x000fc80000000000 */
[----:B------:R-:W-:-:S04]  /*0b40*/  FMUL R0, R23, R6 ;  /* 0x0000000617007220 */ /* 0x000fc80000400000 */
[----:B------:R-:W-:-:S05]  /*0b50*/  FFMA R0, -R21, R21, R0 ;  /* 0x0000001515007223 */ /* 0x000fca0000000100 */
[----:B------:R-:W-:-:S04]  /*0b60*/  FSETP.GEU.AND P0, PT, R0, RZ, PT ;  /* 0x000000ff0000720b */ /* 0x000fc80003f0e000 */
[----:B------:R-:W-:-:S04]  /*0b70*/  FSEL R0, R0, RZ, P0 ;  /* 0x000000ff00007208 */ /* 0x000fc80000000000 */
[----:B------:R-:W-:-:S13]  /*0b80*/  FSETP.GT.AND P0, PT, R0, RZ, PT ;  /* 0x000000ff0000720b */ /* 0x000fda0003f04000 */
        /* <DEDUP_REMOVED lines=10> */
.L_x_24:
[----:B------:R-:W-:Y:S01]  /*0c30*/  FMUL.FTZ R13, R0, R11 ;  /* 0x0000000b000d7220 */ /* 0x000fe20000410000 */
[----:B------:R-:W-:-:S03]  /*0c40*/  FMUL.FTZ R10, R11, 0.5 ;  /* 0x3f0000000b0a7820 */ /* 0x000fc60000410000 */
[----:B------:R-:W-:-:S04]  /*0c50*/  FFMA R0, -R13, R13, R0 ;  /* 0x0000000d0d007223 */ /* 0x000fc80000000100 */
[----:B------:R-:W-:-:S07]  /*0c60*/  FFMA R13, R0, R10, R13 ;  /* 0x0000000a000d7223 */ /* 0x000fce000000000d */
.L_x_25:
[----:B------:R-:W-:Y:S05]  /*0c70*/  BSYNC.RECONVERGENT B2 ;  /* 0x0000000000027941 */ /* 0x000fea0003800200 */
.L_x_23:
[----:B------:R-:W-:Y:S05]  /*0c80*/  BSYNC.RECONVERGENT B1 ;  /* 0x0000000000017941 */ /* 0x000fea0003800200 */
.L_x_22:
[----:B------:R-:W0:Y:S01]  /*0c90*/  LDCU.64 UR6, c[0x0][0x3b0] ;  /* 0x00007600ff0677ac */ /* 0x000e220008000a00 */
[----:B------:R-:W-:-:S04]  /*0ca0*/  IADD3 R0, P0, PT, R9, R2, RZ ;  /* 0x0000000209007210 */ /* 0x000fc80007f1e0ff */
[----:B------:R-:W-:Y:S02]  /*0cb0*/  LEA.HI.X.SX32 R9, R9, R5, 0x1, P0 ;  /* 0x0000000509097211 */ /* 0x000fe400000f0eff */
[----:B0-----:R-:W-:-:S04]  /*0cc0*/  LEA R10, P0, R0, UR6, 0x2 ;  /* 0x00000006000a7c11 */ /* 0x001fc8000f8010ff */
[----:B------:R-:W-:Y:S01]  /*0cd0*/  LEA.HI.X R11, R0, UR7, R9, 0x2, P0 ;  /* 0x00000007000b7c11 */ /* 0x000fe200080f1409 */
[----:B------:R-:W-:-:S04]  /*0ce0*/  IMAD.MOV.U32 R9, RZ, RZ, R15 ;  /* 0x000000ffff097224 */ /* 0x000fc800078e000f */
[----:B------:R0:W-:Y:S04]  /*0cf0*/  STG.E desc[UR4][R10.64], R13 ;  /* 0x0000000d0a007986 */ /* 0x0001e8000c101904 */
.L_x_21:
[----:B------:R-:W-:Y:S05]  /*0d00*/  BSYNC.RECONVERGENT B0 ;  /* 0x0000000000007941 */ /* 0x000fea0003800200 */
.L_x_20:
[----:B0-----:R-:W0:Y:S01]  /*0d10*/  LDC.64 R10, c[0x0][0x390] ;  /* 0x0000e400ff0a7b82 */ /* 0x001e220000000a00 */
[----:B------:R-:W-:Y:S01]  /*0d20*/  ISETP.NE.AND P0, PT, R14, RZ, PT ;  /* 0x000000ff0e00720c */ /* 0x000fe20003f05270 */
[----:B------:R-:W1:Y:S01]  /*0d30*/  LDCU UR14, c[0x0][0x398] ;  /* 0x00007300ff0e77ac */ /* 0x000e620008000800 */
[----:B------:R-:W2:Y:S01]  /*0d40*/  LDCU.64 UR6, c[0x0][0x3b0] ;  /* 0x00007600ff0677ac */ /* 0x000ea20008000a00 */
[----:B------:R-:W3:Y:S01]  /*0d50*/  LDCU.64 UR12, c[0x0][0x390] ;  /* 0x00007200ff0c77ac */ /* 0x000ee20008000a00 */
[----:B------:R-:W4:Y:S09]  /*0d60*/  LDCU.128 UR8, c[0x0][0x380] ;  /* 0x00007000ff0877ac */ /* 0x000f320008000c00 */
[----:B-1234-:R-:W-:Y:S05]  /*0d70*/  @!P0 EXIT ;  /* 0x000000000000894d */ /* 0x01efea0003800000 */
.L_x_34:
[----:B------:R-:W-:Y:S01]  /*0d80*/  ISETP.GE.AND P0, PT, R9, R8, PT ;  /* 0x000000080900720c */ /* 0x000fe20003f06270 */
[----:B------:R-:W-:Y:S01]  /*0d90*/  BSSY.RECONVERGENT B0, `(.L_x_26) ;  /* 0x000003b000007945 */ /* 0x000fe20003800200 */
[----:B------:R-:W-:-:S11]  /*0da0*/  IMAD.MOV.U32 R17, RZ, RZ, 0x7fffffff ;  /* 0x7fffffffff117424 */ /* 0x000fd600078e00ff */
[----:B-1----:R-:W-:Y:S05]  /*0db0*/  @!P0 BRA `(.L_x_27) ;  /* 0x0000000000e08947 */ /* 0x002fea0003800000 */
[----:B------:R-:W-:Y:S01]  /*0dc0*/  SHF.R.S32.HI R16, RZ, 0x1f, R9 ;  /* 0x0000001fff107819 */ /* 0x000fe20000011409 */
[----:B0-----:R-:W-:Y:S01]  /*0dd0*/  IMAD.WIDE R12, R9, 0x4, R10 ;  /* 0x00000004090c7825 */ /* 0x001fe200078e020a */
[----:B------:R-:W-:-:S04]  /*0de0*/  IADD3 R0, P0, PT, -R4, R9, RZ ;  /* 0x0000000904007210 */ /* 0x000fc80007f1e1ff */
[----:B------:R-:W-:Y:S01]  /*0df0*/  IADD3.X R19, PT, PT, R16, -0x1, RZ, P0, !PT ;  /* 0xffffffff10137810 */ /* 0x000fe200007fe4ff */
[----:B------:R-:W2:Y:S01]  /*0e00*/  LDG.E.CONSTANT R12, desc[UR4][R12.64+0x4] ;  /* 0x000004040c0c7981 */ /* 0x000ea2000c1e9900 */
[----:B------:R-:W-:-:S04]  /*0e10*/  LEA R14, P0, R0, UR12, 0x2 ;  /* 0x0000000c000e7c11 */ /* 0x000fc8000f8010ff */
[----:B------:R-:W-:-:S06]  /*0e20*/  LEA.HI.X R15, R0, UR13, R19, 0x2, P0 ;  /* 0x0000000d000f7c11 */ /* 0x000fcc00080f1413 */
[----:B------:R-:W2:Y:S02]  /*0e30*/  LDG.E.CONSTANT R15, desc[UR4][R14.64+0x4] ;  /* 0x000004040e0f7981 */ /* 0x000ea4000c1e9900 */
[----:B--2---:R-:W-:-:S04]  /*0e40*/  ISETP.NE.AND P0, PT, R12, R15, PT ;  /* 0x0000000f0c00720c */ /* 0x004fc80003f05270 */
[----:B------:R-:W-:Y:S02]  /*0e50*/  ISETP.EQ.OR P1, PT, R4, 0x1, P0 ;  /* 0x000000010400780c */ /* 0x000fe40000722670 */
[----:B------:R-:W-:-:S11]  /*0e60*/  FSEL R17, RZ, +QNAN , !P0 ;  /* 0x7fffffffff117808 */ /* 0x000fd60004000000 */
[----:B------:R-:W-:Y:S05]  /*0e70*/  @P1 BRA `(.L_x_27) ;  /* 0x0000000000b01947 */ /* 0x000fea0003800000 */
[C---:B------:R-:W-:Y:S01]  /*0e80*/  IMAD.SHL.U32 R18, R0.reuse, 0x8, RZ ;  /* 0x0000000800127824 */ /* 0x040fe200078e00ff */
[C---:B------:R-:W-:Y:S01]  /*0e90*/  SHF.L.U64.HI R13, R9.reuse, 0x3, R16 ;  /* 0x00000003090d7819 */ /* 0x040fe20000010210 */
[----:B------:R-:W-:Y:S01]  /*0ea0*/  IMAD.SHL.U32 R12, R9, 0x8, RZ ;  /* 0x00000008090c7824 */ /* 0x000fe200078e00ff */
[----:B------:R-:W-:Y:S02]  /*0eb0*/  SHF.L.U64.HI R0, R0, 0x3, R19 ;  /* 0x0000000300007819 */ /* 0x000fe40000010213 */
[----:B------:R-:W-:Y:S02]  /*0ec0*/  IADD3 R14, P1, PT, R18, UR8, RZ ;  /* 0x00000008120e7c10 */ /* 0x000fe4000ff3e0ff */
[----:B------:R-:W-:Y:S02]  /*0ed0*/  IADD3 R16, P0, PT, R12, UR8, RZ ;  /* 0x000000080c107c10 */ /* 0x000fe4000ff1e0ff */
[----:B------:R-:W-:Y:S02]  /*0ee0*/  IADD3 R18, P3, PT, R18, UR10, RZ ;  /* 0x0000000a12127c10 */ /* 0x000fe4000ff7e0ff */
[----:B------:R-:W-:-:S02]  /*0ef0*/  IADD3 R12, P2, PT, R12, UR10, RZ ;  /* 0x0000000a0c0c7c10 */ /* 0x000fc4000ff5e0ff */
[C---:B------:R-:W-:Y:S02]  /*0f00*/  IADD3.X R17, PT, PT, R13.reuse, UR9, RZ, P0, !PT ;  /* 0x000000090d117c10 */ /* 0x040fe400087fe4ff */
[C---:B------:R-:W-:Y:S02]  /*0f10*/  IADD3.X R15, PT, PT, R0.reuse, UR9, RZ, P1, !PT ;  /* 0x00000009000f7c10 */ /* 0x040fe40008ffe4ff */
[----:B------:R-:W-:Y:S02]  /*0f20*/  IADD3.X R19, PT, PT, R0, UR11, RZ, P3, !PT ;  /* 0x0000000b00137c10 */ /* 0x000fe40009ffe4ff */
[----:B------:R-:W-:Y:S01]  /*0f30*/  IADD3.X R13, PT, PT, R13, UR11, RZ, P2, !PT ;  /* 0x0000000b0d0d7c10 */ /* 0x000fe200097fe4ff */
[----:B------:R-:W2:Y:S04]  /*0f40*/  LDG.E.64.CONSTANT R16, desc[UR4][R16.64+0x8] ;  /* 0x0000080410107981 */ /* 0x000ea8000c1e9b00 */
[----:B------:R-:W2:Y:S04]  /*0f50*/  LDG.E.64.CONSTANT R14, desc[UR4][R14.64+0x8] ;  /* 0x000008040e0e7981 */ /* 0x000ea8000c1e9b00 */
[----:B------:R-:W3:Y:S04]  /*0f60*/  LDG.E.64.CONSTANT R18, desc[UR4][R18.64+0x8] ;  /* 0x0000080412127981 */ /* 0x000ee8000c1e9b00 */
[----:B------:R-:W3:Y:S01]  /*0f70*/  LDG.E.64.CONSTANT R12, desc[UR4][R12.64+0x8] ;  /* 0x000008040c0c7981 */ /* 0x000ee2000c1e9b00 */
[----:B--2---:R-:W-:Y:S01]  /*0f80*/  FADD R0, R16, -R14 ;  /* 0x8000000e10007221 */ /* 0x004fe20000000000 */
[----:B------:R-:W-:Y:S01]  /*0f90*/  FADD R21, R17, -R15 ;  /* 0x8000000f11157221 */ /* 0x000fe20000000000 */
[----:B---3--:R-:W-:Y:S01]  /*0fa0*/  FADD R20, R12, -R18 ;  /* 0x800000120c147221 */ /* 0x008fe20000000000 */
[----:B------:R-:W-:-:S02]  /*0fb0*/  FADD R23, R13, -R19 ;  /* 0x800000130d177221 */ /* 0x000fc40000000000 */
[----:B------:R-:W-:Y:S02]  /*0fc0*/  FADD R21, R0, R21 ;  /* 0x0000001500157221 */ /* 0x000fe40000000000 */
        /* <DEDUP_REMOVED lines=18> */
.L_x_28:
[----:B------:R-:W-:Y:S01]  /*10f0*/  FMUL.FTZ R17, R0, R13 ;  /* 0x0000000d00117220 */ /* 0x000fe20000410000 */
[----:B------:R-:W-:-:S03]  /*1100*/  FMUL.FTZ R12, R13, 0.5 ;  /* 0x3f0000000d0c7820 */ /* 0x000fc60000410000 */
[----:B------:R-:W-:-:S04]  /*1110*/  FFMA R0, -R17, R17, R0 ;  /* 0x0000001111007223 */ /* 0x000fc80000000100 */
[----:B------:R-:W-:-:S07]  /*1120*/  FFMA R17, R0, R12, R17 ;  /* 0x0000000c00117223 */ /* 0x000fce0000000011 */
.L_x_29:
[----:B------:R-:W-:Y:S05]  /*1130*/  BSYNC.RECONVERGENT B1 ;  /* 0x0000000000017941 */ /* 0x000fea0003800200 */
.L_x_27:
[----:B------:R-:W-:Y:S05]  /*1140*/  BSYNC.RECONVERGENT B0 ;  /* 0x0000000000007941 */ /* 0x000fea0003800200 */
.L_x_26:
[C---:B------:R-:W-:Y:S01]  /*1150*/  IADD3 R0, P0, PT, R9.reuse, R2, RZ ;  /* 0x0000000209007210 */ /* 0x040fe20007f1e0ff */
[----:B------:R-:W-:Y:S01]  /*1160*/  BSSY.RECONVERGENT B0, `(.L_x_30) ;  /* 0x0000040000007945 */ /* 0x000fe20003800200 */
[----:B------:R-:W-:Y:S02]  /*1170*/  IMAD.MOV.U32 R19, RZ, RZ, 0x7fffffff ;  /* 0x7fffffffff137424 */ /* 0x000fe400078e00ff */
[----:B------:R-:W-:Y:S01]  /*1180*/  LEA.HI.X.SX32 R13, R9, R5, 0x1, P0 ;  /* 0x00000005090d7211 */ /* 0x000fe200000f0eff */
[----:B------:R-:W-:Y:S01]  /*1190*/  IMAD.IADD R9, R7, 0x1, R9 ;  /* 0x0000000107097824 */ /* 0x000fe200078e0209 */
[----:B------:R-:W-:-:S04]  /*11a0*/  LEA R12, P0, R0, UR6, 0x2 ;  /* 0x00000006000c7c11 */ /* 0x000fc8000f8010ff */
[----:B------:R-:W-:Y:S02]  /*11b0*/  LEA.HI.X R13, R0, UR7, R13, 0x2, P0 ;  /* 0x00000007000d7c11 */ /* 0x000fe400080f140d */
[----:B------:R-:W-:-:S03]  /*11c0*/  ISETP.GE.AND P0, PT, R9, R8, PT ;  /* 0x000000080900720c */ /* 0x000fc60003f06270 */
[----:B------:R1:W-:Y:S10]  /*11d0*/  STG.E desc[UR4][R12.64], R17 ;  /* 0x000000110c007986 */ /* 0x0003f4000c101904 */
[----:B------:R-:W-:Y:S05]  /*11e0*/  @!P0 BRA `(.L_x_31) ;  /* 0x0000000000dc8947 */ /* 0x000fea0003800000 */
[----:B------:R-:W-:Y:S01]  /*11f0*/  SHF.R.S32.HI R16, RZ, 0x1f, R9 ;  /* 0x0000001fff107819 */ /* 0x000fe20000011409 */
[----:B01----:R-:W-:Y:S01]  /*1200*/  IMAD.WIDE R12, R9, 0x4, R10 ;  /* 0x00000004090c7825 */ /* 0x003fe200078e020a */
        /* <DEDUP_REMOVED lines=47> */
[----:B------:R-:W-:Y:S05]  /*1500*/  BRA `(.L_x_33) ;  /* 0x0000000000107947 */ /* 0x000fea0003800000 */
.L_x_32:
[----:B------:R-:W-:Y:S01]  /*1510*/  FMUL.FTZ R19, R0, R13 ;  /* 0x0000000d00137220 */ /* 0x000fe20000410000 */
[----:B------:R-:W-:-:S03]  /*1520*/  FMUL.FTZ R12, R13, 0.5 ;  /* 0x3f0000000d0c7820 */ /* 0x000fc60000410000 */
[----:B------:R-:W-:-:S04]  /*1530*/  FFMA R0, -R19, R19, R0 ;  /* 0x0000001313007223 */ /* 0x000fc80000000100 */
[----:B------:R-:W-:-:S07]  /*1540*/  FFMA R19, R0, R12, R19 ;  /* 0x0000000c00137223 */ /* 0x000fce0000000013 */
.L_x_33:
[----:B------:R-:W-:Y:S05]  /*1550*/  BSYNC.RECONVERGENT B1 ;  /* 0x0000000000017941 */ /* 0x000fea0003800200 */
.L_x_31:
[----:B------:R-:W-:Y:S05]  /*1560*/  BSYNC.RECONVERGENT B0 ;  /* 0x0000000000007941 */ /* 0x000fea0003800200 */
.L_x_30:
[----:B------:R-:W-:-:S04]  /*1570*/  IADD3 R0, P0, PT, R9, R2, RZ ;  /* 0x0000000209007210 */ /* 0x000fc80007f1e0ff */
[----:B-1----:R-:W-:Y:S01]  /*1580*/  LEA.HI.X.SX32 R13, R9, R5, 0x1, P0 ;  /* 0x00000005090d7211 */ /* 0x002fe200000f0eff */
[----:B------:R-:W-:Y:S01]  /*1590*/  IMAD.IADD R9, R7, 0x1, R9 ;  /* 0x0000000107097824 */ /* 0x000fe200078e0209 */
[----:B------:R-:W-:-:S04]  /*15a0*/  LEA R12, P0, R0, UR6, 0x2 ;  /* 0x00000006000c7c11 */ /* 0x000fc8000f8010ff */
[----:B------:R-:W-:Y:S02]  /*15b0*/  LEA.HI.X R13, R0, UR7, R13, 0x2, P0 ;  /* 0x00000007000d7c11 */ /* 0x000fe400080f140d */
[----:B------:R-:W-:-:S03]  /*15c0*/  ISETP.GE.AND P0, PT, R9, UR14, PT ;  /* 0x0000000e09007c0c */ /* 0x000fc6000bf06270 */
[----:B------:R1:W-:Y:S10]  /*15d0*/  STG.E desc[UR4][R12.64], R19 ;  /* 0x000000130c007986 */ /* 0x0003f4000c101904 */
[----:B------:R-:W-:Y:S05]  /*15e0*/  @!P0 BRA `(.L_x_34) ;  /* 0xfffffff400e48947 */ /* 0x000fea000383ffff */
[----:B------:R-:W-:Y:S05]  /*15f0*/  EXIT ;  /* 0x000000000000794d */ /* 0x000fea0003800000 */
        .weak           $__internal_2_$__cuda_sm20_rcp_rn_f32_slowpath
        .type           $__internal_2_$__cuda_sm20_rcp_rn_f32_slowpath,@function
        .size           $__internal_2_$__cuda_sm20_rcp_rn_f32_slowpath,($__internal_3_$__cuda_sm20_sqrt_rn_f32_slowpath - $__internal_2_$__cuda_sm20_rcp_rn_f32_slowpath)
$__internal_2_$__cuda_sm20_rcp_rn_f32_slowpath:
[----:B------:R-:W-:-:S05]  /*1600*/  IMAD.SHL.U32 R7, R0, 0x2, RZ ;  /* 0x0000000200077824 */ /* 0x000fca00078e00ff */
[----:B------:R-:W-:-:S04]  /*1610*/  SHF.R.U32.HI R7, RZ, 0x18, R7 ;  /* 0x00000018ff077819 */ /* 0x000fc80000011607 */
[----:B------:R-:W-:-:S13]  /*1620*/  ISETP.NE.U32.AND P0, PT, R7, RZ, PT ;  /* 0x000000ff0700720c */ /* 0x000fda0003f05070 */
[----:B------:R-:W-:Y:S05]  /*1630*/  @P0 BRA `(.L_x_35) ;  /* 0x00000000002c0947 */ /* 0x000fea0003800000 */
[----:B------:R-:W-:-:S05]  /*1640*/  IMAD.SHL.U32 R7, R0, 0x2, RZ ;  /* 0x0000000200077824 */ /* 0x000fca00078e00ff */
[----:B------:R-:W-:-:S13]  /*1650*/  ISETP.NE.AND P0, PT, R7, RZ, PT ;  /* 0x000000ff0700720c */ /* 0x000fda0003f05270 */
[----:B------:R0:W1:Y:S01]  /*1660*/  @!P0 MUFU.RCP R7, R0 ;  /* 0x0000000000078308 */ /* 0x0000620000001000 */
[----:B------:R-:W-:Y:S05]  /*1670*/  @!P0 BRA `(.L_x_36) ;  /* 0x0000000000a48947 */ /* 0x000fea0003800000 */
[----:B------:R-:W-:-:S04]  /*1680*/  FFMA R8, R0, 1.84467440737095516160e+19, RZ ;  /* 0x5f80000000087823 */ /* 0x000fc800000000ff */
[----:B-1----:R-:W0:Y:S02]  /*1690*/  MUFU.RCP R7, R8 ;  /* 0x0000000800077308 */ /* 0x002e240000001000 */
[----:B0-----:R-:W-:-:S04]  /*16a0*/  FFMA R0, R8, R7, -1 ;  /* 0xbf80000008007423 */ /* 0x001fc80000000007 */
[----:B------:R-:W-:-:S04]  /*16b0*/  FADD.FTZ R0, -R0, -RZ ;  /* 0x800000ff00007221 */ /* 0x000fc80000010100 */
[----:B------:R-:W-:-:S04]  /*16c0*/  FFMA R0, R7, R0, R7 ;  /* 0x0000000007007223 */ /* 0x000fc80000000007 */
[----:B------:R-:W-:Y:S01]  /*16d0*/  FFMA R7, R0, 1.84467440737095516160e+19, RZ ;  /* 0x5f80000000077823 */ /* 0x000fe200000000ff */
[----:B------:R-:W-:Y:S06]  /*16e0*/  BRA `(.L_x_36) ;  /* 0x0000000000887947 */ /* 0x000fec0003800000 */
.L_x_35:
[----:B------:R-:W-:-:S05]  /*16f0*/  VIADD R8, R7, 0xffffff03 ;  /* 0xffffff0307087836 */ /* 0x000fca0000000000 */
[----:B------:R-:W-:-:S13]  /*1700*/  ISETP.GT.U32.AND P0, PT, R8, 0x1, PT ;  /* 0x000000010800780c */ /* 0x000fda0003f04070 */
[----:B------:R-:W-:Y:S05]  /*1710*/  @P0 BRA `(.L_x_37) ;  /* 0x0000000000780947 */ /* 0x000fea0003800000 */
[----:B------:R-:W-:Y:S01]  /*1720*/  LOP3.LUT R9, R0, 0x7fffff, RZ, 0xc0, !PT ;  /* 0x007fffff00097812 */ /* 0x000fe200078ec0ff */
[----:B------:R-:W-:-:S03]  /*1730*/  IMAD.MOV.U32 R13, RZ, RZ, 0x3 ;  /* 0x00000003ff0d7424 */ /* 0x000fc600078e00ff */
        /* <DEDUP_REMOVED lines=11> */
[----:B------:R-:W-:-:S03]  /*17f0*/  LOP3.LUT R9, R14, R11, RZ, 0xc0, !PT ;  /* 0x0000000b0e097212 */ /* 0x000fc600078ec0ff */
[----:B------:R-:W-:Y:S01]  /*1800*/  IMAD.MOV R10, RZ, RZ, -R10 ;  /* 0x000000ffff0a7224 */ /* 0x000fe200078e0a0a */
[----:B------:R-:W-:-:S04]  /*1810*/  SHF.R.U32.HI R9, RZ, R8, R9 ;  /* 0x00000008ff097219 */ /* 0x000fc80000011609 */
[----:B------:R-:W-:Y:S02]  /*1820*/  LOP3.LUT P1, RZ, R10, R8, R11, 0xf8, !PT ;  /* 0x000000080aff7212 */ /* 0x000fe4000782f80b */
[C---:B------:R-:W-:Y:S02]  /*1830*/  LOP3.LUT P0, RZ, R9.reuse, 0x1, RZ, 0xc0, !PT ;  /* 0x0000000109ff7812 */ /* 0x040fe4000780c0ff */
[----:B------:R-:W-:-:S04]  /*1840*/  LOP3.LUT P2, RZ, R9, 0x2, RZ, 0xc0, !PT ;  /* 0x0000000209ff7812 */ /* 0x000fc8000784c0ff */
[----:B------:R-:W-:Y:S02]  /*1850*/  PLOP3.LUT P0, PT, P0, P1, P2, 0xe0, 0x0 ;  /* 0x000000000000781c */ /* 0x000fe40000703c20 */
[----:B------:R-:W-:Y:S02]  /*1860*/  LOP3.LUT P1, RZ, R0, 0x7fffff, RZ, 0xc0, !PT ;  /* 0x007fffff00ff7812 */ /* 0x000fe4000782c0ff */
[----:B------:R-:W-:-:S05]  /*1870*/  SEL R8, RZ, 0x1, !P0 ;  /* 0x00000001ff087807 */ /* 0x000fca0004000000 */
[----:B------:R-:W-:-:S05]  /*1880*/  IMAD.MOV R8, RZ, RZ, -R8 ;  /* 0x000000ffff087224 */ /* 0x000fca00078e0a08 */
[----:B------:R-:W-:Y:S01]  /*1890*/  ISETP.GE.AND P0, PT, R8, RZ, PT ;  /* 0x000000ff0800720c */ /* 0x000fe20003f06270 */
[----:B------:R-:W-:-:S05]  /*18a0*/  VIADD R8, R7, 0xffffff04 ;  /* 0xffffff0407087836 */ /* 0x000fca0000000000 */
[----:B------:R-:W-:-:S07]  /*18b0*/  SHF.R.U32.HI R7, RZ, R8, R11 ;  /* 0x00000008ff077219 */ /* 0x000fce000001160b */
[----:B------:R-:W-:-:S04]  /*18c0*/  @!P0 VIADD R7, R7, 0x1 ;  /* 0x0000000107078836 */ /* 0x000fc80000000000 */
[----:B------:R-:W-:-:S05]  /*18d0*/  @!P1 IMAD.SHL.U32 R7, R7, 0x2, RZ ;  /* 0x0000000207079824 */ /* 0x000fca00078e00ff */
[----:B------:R-:W-:Y:S01]  /*18e0*/  LOP3.LUT R7, R7, 0x80000000, R0, 0xf8, !PT ;  /* 0x8000000007077812 */ /* 0x000fe200078ef800 */
[----:B------:R-:W-:Y:S06]  /*18f0*/  BRA `(.L_x_36) ;  /* 0x0000000000047947 */ /* 0x000fec0003800000 */
.L_x_37:
[----:B------:R2:W3:Y:S02]  /*1900*/  MUFU.RCP R7, R0 ;  /* 0x0000000000077308 */ /* 0x0004e40000001000 */
.L_x_36:
[----:B0123--:R-:W-:Y:S02]  /*1910*/  IMAD.MOV.U32 R0, RZ, RZ, R7 ;  /* 0x000000ffff007224 */ /* 0x00ffe400078e0007 */
[----:B------:R-:W-:-:S04]  /*1920*/  IMAD.MOV.U32 R7, RZ, RZ, 0x0 ;  /* 0x00000000ff077424 */ /* 0x000fc800078e00ff */
[----:B------:R-:W-:Y:S05]  /*1930*/  RET.REL.NODEC R6 `(deviation_batch_f32) ;  /* 0xffffffe406b07950 */ /* 0x000fea0003c3ffff */
        .weak           $__internal_3_$__cuda_sm20_sqrt_rn_f32_slowpath
        .type           $__internal_3_$__cuda_sm20_sqrt_rn_f32_slowpath,@function
        .size           $__internal_3_$__cuda_sm20_sqrt_rn_f32_slowpath,(.L_x_43 - $__internal_3_$__cuda_sm20_sqrt_rn_f32_slowpath)
$__internal_3_$__cuda_sm20_sqrt_rn_f32_slowpath:
[----:B------:R-:W-:-:S13]  /*1940*/  LOP3.LUT P0, RZ, R0, 0x7fffffff, RZ, 0xc0, !PT ;  /* 0x7fffffff00ff7812 */ /* 0x000fda000780c0ff */
[----:B------:R-:W-:Y:S01]  /*1950*/  @!P0 IMAD.MOV.U32 R16, RZ, RZ, R0 ;  /* 0x000000ffff108224 */ /* 0x000fe200078e0000 */
[----:B------:R-:W-:Y:S06]  /*1960*/  @!P0 BRA `(.L_x_38) ;  /* 0x0000000000408947 */ /* 0x000fec0003800000 */
[----:B------:R-:W-:-:S13]  /*1970*/  FSETP.GEU.FTZ.AND P0, PT, R0, RZ, PT ;  /* 0x000000ff0000720b */ /* 0x000fda0003f1e000 */
[----:B------:R-:W-:Y:S01]  /*1980*/  @!P0 IMAD.MOV.U32 R16, RZ, RZ, 0x7fffffff ;  /* 0x7fffffffff108424 */ /* 0x000fe200078e00ff */
        /* <DEDUP_REMOVED lines=9> */
[----:B------:R-:W-:Y:S02]  /*1a20*/  @!P0 IMAD.MOV.U32 R16, RZ, RZ, R0 ;  /* 0x000000ffff108224 */ /* 0x000fe400078e0000 */
[----:B------:R-:W-:-:S04]  /*1a30*/  @P0 FADD.FTZ R19, -R18, -RZ ;  /* 0x800000ff12130221 */ /* 0x000fc80000010100 */
[----:B------:R-:W-:-:S04]  /*1a40*/  @P0 FFMA R19, R18, R19, R17 ;  /* 0x0000001312130223 */ /* 0x000fc80000000011 */
[----:B------:R-:W-:-:S04]  /*1a50*/  @P0 FFMA R19, R19, R20, R18 ;  /* 0x0000001413130223 */ /* 0x000fc80000000012 */
[----:B------:R-:W-:-:S07]  /*1a60*/  @P0 FMUL.FTZ R16, R19, 2.3283064365386962891e-10 ;  /* 0x2f80000013100820 */ /* 0x000fce0000410000 */
.L_x_38:
[----:B------:R-:W-:Y:S02]  /*1a70*/  IMAD.MOV.U32 R19, RZ, RZ, R16 ;  /* 0x000000ffff137224 */ /* 0x000fe400078e0010 */
[----:B------:R-:W-:Y:S02]  /*1a80*/  IMAD.MOV.U32 R16, RZ, RZ, R21 ;  /* 0x000000ffff107224 */ /* 0x000fe400078e0015 */
[----:B------:R-:W-:-:S04]  /*1a90*/  IMAD.MOV.U32 R17, RZ, RZ, 0x0 ;  /* 0x00000000ff117424 */ /* 0x000fc800078e00ff */
[----:B------:R-:W-:Y:S05]  /*1aa0*/  RET.REL.NODEC R16 `(deviation_batch_f32) ;  /* 0xffffffe410547950 */ /* 0x000fea0003c3ffff */
.L_x_39:
        /* <DEDUP_REMOVED lines=13> */
.L_x_43:


//--------------------- .nv.shared.reserved.0     --------------------------
	.section	.nv.shared.reserved.0,"aw",@nobits
	.weak		__nv_reservedSMEM_offset_0_alias
	.size		__nv_reservedSMEM_offset_0_alias, 0, 64
	.other		__nv_reservedSMEM_offset_0_alias,@"STO_CUDA_RESERVED_SHARED STV_DEFAULT"
__nv_reservedSMEM_offset_0_alias:
	.zero		0
	.zero		64


//--------------------- .nv.constant0.deviation_many_series_one_param_f32 --------------------------
	.section	.nv.constant0.deviation_many_series_one_param_f32,"a",@progbits
	.sectionflags	@""
	.align	4
.nv.constant0.deviation_many_series_one_param_f32:
	.zero		952


//--------------------- .nv.constant0.deviation_batch_f32 --------------------------
	.section	.nv.constant0.deviation_batch_f32,"a",@progbits
	.sectionflags	@""
	.align	4
.nv.constant0.deviation_batch_f32:
	.zero		952


//--------------------- SYMBOLS --------------------------

	.type		.nv.reservedSmem.offset0,@object
	.size		.nv.reservedSmem.offset0,0x4
